def gluon_tcgen05(
    a_ptr,
    b_ptr,
    c_ptr,
    M,
    N,
    K,
    stride_am,
    stride_bk,
    stride_cm,
    BLOCK_M: gl.constexpr,
    BLOCK_N: gl.constexpr,
    BLOCK_K: gl.constexpr,
    DTYPE: gl.constexpr,
    A_LAYOUT: gl.constexpr,
    B_LAYOUT: gl.constexpr,
    C_LAYOUT: gl.constexpr,
    B_SHAPE: gl.constexpr,
    TMEM_LAYOUT: gl.constexpr,
    TMEM_REG: gl.constexpr,
    TRANS_B: gl.constexpr,
    NUM_BUFFERS: gl.constexpr,
):
    a_desc = tma.make_tensor_descriptor(
        a_ptr, [M, K], [stride_am, 1], [BLOCK_M, BLOCK_K], A_LAYOUT
    )
    b_desc = tma.make_tensor_descriptor(
        b_ptr,
        [N, K] if TRANS_B else [K, N],
        [stride_bk, 1],
        B_SHAPE,
        B_LAYOUT,
    )
    c_desc = tma.make_tensor_descriptor(
        c_ptr, [M, N], [stride_cm, 1], [BLOCK_M, BLOCK_N], C_LAYOUT
    )

    a_bufs = gl.allocate_shared_memory(
        DTYPE, [NUM_BUFFERS, BLOCK_M, BLOCK_K], A_LAYOUT
    )
    b_bufs = gl.allocate_shared_memory(DTYPE, [NUM_BUFFERS] + B_SHAPE, B_LAYOUT)

    pid_m = gl.program_id(0)
    pid_n = gl.program_id(1)
    off_m = pid_m * BLOCK_M
    off_n = pid_n * BLOCK_N

    tma_bars = gl.allocate_shared_memory(
        gl.int64, [NUM_BUFFERS, 1], mbarrier.MBarrierLayout()
    )
    mma_bars = gl.allocate_shared_memory(
        gl.int64, [NUM_BUFFERS, 1], mbarrier.MBarrierLayout()
    )
    for i in gl.static_range(NUM_BUFFERS):
        mbarrier.init(tma_bars.index(i), count=1)
        mbarrier.init(mma_bars.index(i), count=1)

    acc_tmem = allocate_tensor_memory(gl.float32, [BLOCK_M, BLOCK_N], TMEM_LAYOUT)
    idx = 0
    phase = 0
    use_acc = False
    for k in range(0, K, BLOCK_K):
        a = a_bufs.index(idx)
        b = b_bufs.index(idx)
        tma_bar = tma_bars.index(idx)
        mma_bar = mma_bars.index(idx)
        mbarrier.expect(
            tma_bar, a_desc.block_type.nbytes + b_desc.block_type.nbytes
        )
        tma.async_copy_global_to_shared(a_desc, [off_m, k], tma_bar, a)
        tma.async_copy_global_to_shared(
            b_desc, [off_n, k] if TRANS_B else [k, off_n], tma_bar, b
        )
        mbarrier.wait(tma_bar, phase=phase)

        if TRANS_B:
            b = b.permute((1, 0))
        tcgen05_mma(a, b, acc_tmem, use_acc=use_acc)
        tcgen05_commit(mma_bar)
        mbarrier.wait(mma_bar, phase=phase)
        use_acc = True

        idx += 1
        if idx == NUM_BUFFERS:
            idx = 0
            phase ^= 1

    for i in gl.static_range(NUM_BUFFERS):
        mbarrier.invalidate(tma_bars.index(i))
        mbarrier.invalidate(mma_bars.index(i))

    acc = acc_tmem.load(TMEM_REG)
    c_smem = gl.allocate_shared_memory(DTYPE, [BLOCK_M, BLOCK_N], C_LAYOUT)
    c_smem.store(acc.to(DTYPE))
    fence_async_shared()
    tma.async_copy_shared_to_global(c_desc, [off_m, off_n], c_smem)
    tma.store_wait(pendings=0)

# config = {"BLOCK_K": 32, "BLOCK_M": 64, "BLOCK_N": 64, "arch": "sm_100", "dtype": "bf16", "num_buffers": 3, "num_warps": 4, "trans_b": 0}
# arch = sm_100


// ===== COMPILED SASS (sm_100a) =====

	.target	sm_100a

	.elftype	@"ET_EXEC"


//--------------------- .note.nv.tkinfo           --------------------------
	.section	.note.nv.tkinfo,"",@"SHT_NOTE"
	.sectionflags	@"SHF_NOTE_NV_TKINFO"
	.tkinfo
        /*0018*/ 	.word	0x00000081
        /*0030*/ 	.string	""
        /*0030*/ 	.string	"ptxas-blackwell"
        /*0030*/ 	.string	"Cuda compilation tools, release 12.9, V12.9.86"
        /*0030*/ 	.string	"Build cuda_12.9.r12.9/compiler.36037853_0"
        /*0030*/ 	.string	"-v  -suppress-debug-info  -lineinfo  -arch sm_100a "



//--------------------- .note.nv.cuver            --------------------------
	.section	.note.nv.cuver,"",@"SHT_NOTE"
	.sectionflags	@"SHF_NOTE_NV_CUVER"
        /*0018*/ 	.short	0x0001
        /*001a*/ 	.short	0x0064
        /*001c*/ 	.short	0x0001
        /*001e*/ 	.short	0x0000
        /*0020*/ 	.short	0x0001
        /*0022*/ 	.short	0x0000


//--------------------- .nv.info                  --------------------------
	.section	.nv.info,"",@"SHT_CUDA_INFO"
	.align	4


	//----- nvinfo : EIATTR_REGCOUNT
	.align		4
        /*0000*/ 	.byte	0x04, 0x2f
        /*0002*/ 	.short	(.L_4 - .L_3)
	.align		4
.L_3:
        /*0004*/ 	.word	index@(gluon_tcgen05)
        /*0008*/ 	.word	0x00000027


	//----- nvinfo : EIATTR_FRAME_SIZE
	.align		4
.L_4:
        /*000c*/ 	.byte	0x04, 0x11
        /*000e*/ 	.short	(.L_6 - .L_5)
	.align		4
.L_5:
        /*0010*/ 	.word	index@($__internal_2_$__cuda_sm10x_tcgen05_guardrail_trap_unallocated_columns_being_dealloced)
        /*0014*/ 	.word	0x00000000


	//----- nvinfo : EIATTR_FRAME_SIZE
	.align		4
.L_6:
        /*0018*/ 	.byte	0x04, 0x11
        /*001a*/ 	.short	(.L_8 - .L_7)
	.align		4
.L_7:
        /*001c*/ 	.word	index@($__internal_1_$__cuda_sm10x_tcgen05_guardrail_trap_phase_invalid_during_alloc)
        /*0020*/ 	.word	0x00000000


	//----- nvinfo : EIATTR_FRAME_SIZE
	.align		4
.L_8:
        /*0024*/ 	.byte	0x04, 0x11
        /*0026*/ 	.short	(.L_10 - .L_9)
	.align		4
.L_9:
        /*0028*/ 	.word	index@($__internal_0_$__cuda_sm10x_tcgen05_guardrail_trap_col_being_dealloced_not_returned_by_alloc)
        /*002c*/ 	.word	0x00000000


	//----- nvinfo : EIATTR_FRAME_SIZE
	.align		4
.L_10:
        /*0030*/ 	.byte	0x04, 0x11
        /*0032*/ 	.short	(.L_12 - .L_11)
	.align		4
.L_11:
        /*0034*/ 	.word	index@(gluon_tcgen05)
        /*0038*/ 	.word	0x00000000


	//----- nvinfo : EIATTR_MIN_STACK_SIZE
	.align		4
.L_12:
        /*003c*/ 	.byte	0x04, 0x12
        /*003e*/ 	.short	(.L_14 - .L_13)
	.align		4
.L_13:
        /*0040*/ 	.word	index@(gluon_tcgen05)
        /*0044*/ 	.word	0x00000000
.L_14:


//--------------------- .nv.info.gluon_tcgen05    --------------------------
	.section	.nv.info.gluon_tcgen05,"",@"SHT_CUDA_INFO"
	.sectionflags	@""
	.align	4


	//----- nvinfo : EIATTR_CUDA_API_VERSION
	.align		4
        /*0000*/ 	.byte	0x04, 0x37
        /*0002*/ 	.short	(.L_16 - .L_15)
.L_15:
        /*0004*/ 	.word	0x00000081


	//----- nvinfo : EIATTR_KPARAM_INFO
	.align		4
.L_16:
        /*0008*/ 	.byte	0x04, 0x17
        /*000a*/ 	.short	(.L_18 - .L_17)
.L_17:
        /*000c*/ 	.word	0x00000000
        /*0010*/ 	.short	0x000a
        /*0012*/ 	.short	0x0048
        /*0014*/ 	.byte	0x00, 0xf4, 0x21, 0x00


	//----- nvinfo : EIATTR_KPARAM_INFO
	.align		4
.L_18:
        /*0018*/ 	.byte	0x04, 0x17
        /*001a*/ 	.short	(.L_20 - .L_19)
.L_19:
        /*001c*/ 	.word	0x00000000
        /*0020*/ 	.short	0x0009
        /*0022*/ 	.short	0x0040
        /*0024*/ 	.byte	0x00, 0xf4, 0x21, 0x00


	//----- nvinfo : EIATTR_KPARAM_INFO
	.align		4
.L_20:
        /*0028*/ 	.byte	0x04, 0x17
        /*002a*/ 	.short	(.L_22 - .L_21)
.L_21:
        /*002c*/ 	.word	0x00000000
        /*0030*/ 	.short	0x0008
        /*0032*/ 	.short	0x0038
        /*0034*/ 	.byte	0x00, 0xf0, 0x21, 0x00


	//----- nvinfo : EIATTR_KPARAM_INFO
	.align		4
.L_22:
        /*0038*/ 	.byte	0x04, 0x17
        /*003a*/ 	.short	(.L_24 - .L_23)
.L_23:
        /*003c*/ 	.word	0x00000000
        /*0040*/ 	.short	0x0007
        /*0042*/ 	.short	0x0030
        /*0044*/ 	.byte	0x00, 0xf0, 0x21, 0x00


	//----- nvinfo : EIATTR_KPARAM_INFO
	.align		4
.L_24:
        /*0048*/ 	.byte	0x04, 0x17
        /*004a*/ 	.short	(.L_26 - .L_25)
.L_25:
        /*004c*/ 	.word	0x00000000
        /*0050*/ 	.short	0x0006
        /*0052*/ 	.short	0x0028
        /*0054*/ 	.byte	0x00, 0xf0, 0x21, 0x00


	//----- nvinfo : EIATTR_KPARAM_INFO
	.align		4
.L_26:
        /*0058*/ 	.byte	0x04, 0x17
        /*005a*/ 	.short	(.L_28 - .L_27)
.L_27:
        /*005c*/ 	.word	0x00000000
        /*0060*/ 	.short	0x0005
        /*0062*/ 	.short	0x0020
        /*0064*/ 	.byte	0x00, 0xf0, 0x11, 0x00


	//----- nvinfo : EIATTR_KPARAM_INFO
	.align		4
.L_28:
        /*0068*/ 	.byte	0x04, 0x17
        /*006a*/ 	.short	(.L_30 - .L_29)
.L_29:
        /*006c*/ 	.word	0x00000000
        /*0070*/ 	.short	0x0004
        /*0072*/ 	.short	0x001c
        /*0074*/ 	.byte	0x00, 0xf0, 0x11, 0x00


	//----- nvinfo : EIATTR_KPARAM_INFO
	.align		4
.L_30:
        /*0078*/ 	.byte	0x04, 0x17
        /*007a*/ 	.short	(.L_32 - .L_31)
.L_31:
        /*007c*/ 	.word	0x00000000
        /*0080*/ 	.short	0x0003
        /*0082*/ 	.short	0x0018
        /*0084*/ 	.byte	0x00, 0xf0, 0x11, 0x00


	//----- nvinfo : EIATTR_KPARAM_INFO
	.align		4
.L_32:
        /*0088*/ 	.byte	0x04, 0x17
        /*008a*/ 	.short	(.L_34 - .L_33)
.L_33:
        /*008c*/ 	.word	0x00000000
        /*0090*/ 	.short	0x0002
        /*0092*/ 	.short	0x0010
        /*0094*/ 	.byte	0x00, 0xf4, 0x21, 0x00


	//----- nvinfo : EIATTR_KPARAM_INFO
	.align		4
.L_34:
        /*0098*/ 	.byte	0x04, 0x17
        /*009a*/ 	.short	(.L_36 - .L_35)
.L_35:
        /*009c*/ 	.word	0x00000000
        /*00a0*/ 	.short	0x0001
        /*00a2*/ 	.short	0x0008
        /*00a4*/ 	.byte	0x00, 0xf4, 0x21, 0x00


	//----- nvinfo : EIATTR_KPARAM_INFO
	.align		4
.L_36:
        /*00a8*/ 	.byte	0x04, 0x17
        /*00aa*/ 	.short	(.L_38 - .L_37)
.L_37:
        /*00ac*/ 	.word	0x00000000
        /*00b0*/ 	.short	0x0000
        /*00b2*/ 	.short	0x0000
        /*00b4*/ 	.byte	0x00, 0xf4, 0x21, 0x00


	//----- nvinfo : EIATTR_AT_ENTRY_FRAGMENTS
	.align		4
.L_38:
        /*00b8*/ 	.byte	0x04, 0x4f
        /*00ba*/ 	.short	(.L_40 - .L_39)


	//   ....[0]....
.L_39:
        /*00bc*/ 	.word	0x00000004


	//----- nvinfo : EIATTR_RESERVED_SMEM_USED
	.align		4
.L_40:
        /*00c0*/ 	.byte	0x01, 0x41
	.zero		2


	//----- nvinfo : EIATTR_SPARSE_MMA_MASK
	.align		4
        /*00c4*/ 	.byte	0x03, 0x50
        /*00c6*/ 	.short	0x0000


	//----- nvinfo : EIATTR_TCGEN05_1CTA_USED
	.align		4
        /*00c8*/ 	.byte	0x01, 0x51
	.zero		2


	//----- nvinfo : EIATTR_MAXREG_COUNT
	.align		4
        /*00cc*/ 	.byte	0x03, 0x1b
        /*00ce*/ 	.short	0x00ff


	//----- nvinfo : EIATTR_NUM_BARRIERS
	.align		4
        /*00d0*/ 	.byte	0x02, 0x4c
        /*00d2*/ 	.byte	0x01
	.zero		1


	//----- nvinfo : EIATTR_INT_WARP_WIDE_INSTR_OFFSETS
	.align		4
        /*00d4*/ 	.byte	0x04, 0x31
        /*00d6*/ 	.short	(.L_42 - .L_41)


	//   ....[0]....
.L_41:
        /*00d8*/ 	.word	0x00001720


	//   ....[1]....
        /*00dc*/ 	.word	0x00001740


	//   ....[2]....
        /*00e0*/ 	.word	0x000017c0


	//   ....[3]....
        /*00e4*/ 	.word	0x00001aa0


	//   ....[4]....
        /*00e8*/ 	.word	0x00001ab0


	//   ....[5]....
        /*00ec*/ 	.word	0x00001ac0


	//   ....[6]....
        /*00f0*/ 	.word	0x00001ad0


	//   ....[7]....
        /*00f4*/ 	.word	0x00001d70


	//   ....[8]....
        /*00f8*/ 	.word	0x00001d80


	//   ....[9]....
        /*00fc*/ 	.word	0x00001ef0


	//   ....[10]....
        /*0100*/ 	.word	0x00001f40


	//   ....[11]....
        /*0104*/ 	.word	0x00001f50


	//   ....[12]....
        /*0108*/ 	.word	0x00001f80


	//   ....[13]....
        /*010c*/ 	.word	0x00002190


	//   ....[14]....
        /*0110*/ 	.word	0x000021a0


	//   ....[15]....
        /*0114*/ 	.word	0x000024e0


	//   ....[16]....
        /*0118*/ 	.word	0x000024f0


	//   ....[17]....
        /*011c*/ 	.word	0x00002860


	//   ....[18]....
        /*0120*/ 	.word	0x000028b0


	//----- nvinfo : EIATTR_COOP_GROUP_MASK_REGIDS
	.align		4
.L_42:
        /*0124*/ 	.byte	0x04, 0x29
        /*0126*/ 	.short	(.L_44 - .L_43)


	//   ....[0]....
.L_43:
        /*0128*/ 	.word	0xffffffff


	//   ....[1]....
        /*012c*/ 	.word	0xffffffff


	//   ....[2]....
        /*0130*/ 	.word	0xffffffff


	//   ....[3]....
        /*0134*/ 	.word	0xffffffff


	//   ....[4]....
        /*0138*/ 	.word	0xffffffff


	//   ....[5]....
        /*013c*/ 	.word	0xffffffff


	//   ....[6]....
        /*0140*/ 	.word	0xffffffff


	//   ....[7]....
        /*0144*/ 	.word	0xffffffff


	//   ....[8]....
        /*0148*/ 	.word	0xffffffff


	//   ....[9]....
        /*014c*/ 	.word	0xffffffff


	//----- nvinfo : EIATTR_COOP_GROUP_INSTR_OFFSETS
	.align		4
.L_44:
        /*0150*/ 	.byte	0x04, 0x28
        /*0152*/ 	.short	(.L_46 - .L_45)


	//   ....[0]....
.L_45:
        /*0154*/ 	.word	0x00000050


	//   ....[1]....
        /*0158*/ 	.word	0x00000310


	//   ....[2]....
        /*015c*/ 	.word	0x00000500


	//   ....[3]....
        /*0160*/ 	.word	0x000009c0


	//   ....[4]....
        /*0164*/ 	.word	0x00000b00


	//   ....[5]....
        /*0168*/ 	.word	0x00000fb0


	//   ....[6]....
        /*016c*/ 	.word	0x000010f0


	//   ....[7]....
        /*0170*/ 	.word	0x000015e0


	//   ....[8]....
        /*0174*/ 	.word	0x000026f0


	//   ....[9]....
        /*0178*/ 	.word	0x00002960


	//----- nvinfo : EIATTR_VRC_CTA_INIT_COUNT
	.align		4
.L_46:
        /*017c*/ 	.byte	0x02, 0x4a
        /*017e*/ 	.byte	0x80
	.zero		1


	//----- nvinfo : EIATTR_MBARRIER_INSTR_OFFSETS
	.align		4
        /*0180*/ 	.byte	0x04, 0x39
        /*0182*/ 	.short	(.L_48 - .L_47)


	//   ....[0]....
.L_47:
        /*0184*/ 	.word	0x000017e0
        /*0188*/ 	.word	0x000000ff
        /*018c*/ 	.word	0x00006000
        /*0190*/ 	.short	0x0100
        /*0192*/ 	.byte	0x08
	.zero		1


	//   ....[1]....
        /*0194*/ 	.word	0x000017f0
        /*0198*/ 	.word	0x000000ff
        /*019c*/ 	.word	0x00006020
        /*01a0*/ 	.short	0x0100
        /*01a2*/ 	.byte	0x08
	.zero		1


	//   ....[2]....
        /*01a4*/ 	.word	0x000018a0
        /*01a8*/ 	.word	0x000000ff
        /*01ac*/ 	.word	0x00006008
        /*01b0*/ 	.short	0x0100
        /*01b2*/ 	.byte	0x08
	.zero		1


	//   ....[3]....
        /*01b4*/ 	.word	0x000018b0
        /*01b8*/ 	.word	0x000000ff
        /*01bc*/ 	.word	0x00006028
        /*01c0*/ 	.short	0x0100
        /*01c2*/ 	.byte	0x08
	.zero		1


	//   ....[4]....
        /*01c4*/ 	.word	0x000019c0
        /*01c8*/ 	.word	0x000000ff
        /*01cc*/ 	.word	0x00006010
        /*01d0*/ 	.short	0x0100
        /*01d2*/ 	.byte	0x08
	.zero		1


	//   ....[5]....
        /*01d4*/ 	.word	0x000019d0
        /*01d8*/ 	.word	0x000000ff
        /*01dc*/ 	.word	0x00006030
        /*01e0*/ 	.short	0x0100
        /*01e2*/ 	.byte	0x08
	.zero		1


	//   ....[6]....
        /*01e4*/ 	.word	0x00001bb0
        /*01e8*/ 	.word	0x000000ff
        /*01ec*/ 	.word	0x00006000
        /*01f0*/ 	.short	0x010a
        /*01f2*/ 	.byte	0x08
	.zero		1


	//   ....[7]....
        /*01f4*/ 	.word	0x00001dd0
        /*01f8*/ 	.word	0x000000ff
        /*01fc*/ 	.word	0x00006020
        /*0200*/ 	.short	0x010a
        /*0202*/ 	.byte	0x08
	.zero		1


	//   ....[8]....
        /*0204*/ 	.word	0x00001ff0
        /*0208*/ 	.word	0x000000ff
        /*020c*/ 	.word	0x00006000
        /*0210*/ 	.short	0x010a
        /*0212*/ 	.byte	0x1c
	.zero		1


	//   ....[9]....
        /*0214*/ 	.word	0x000021e0
        /*0218*/ 	.word	0x000000ff
        /*021c*/ 	.word	0x00006020
        /*0220*/ 	.short	0x010a
        /*0222*/ 	.byte	0x1c
	.zero		1


	//   ....[10]....
        /*0224*/ 	.word	0x000022c0
        /*0228*/ 	.word	0x000000ff
        /*022c*/ 	.word	0x00006000
        /*0230*/ 	.short	0x0108
        /*0232*/ 	.byte	0x08
	.zero		1


	//   ....[11]....
        /*0234*/ 	.word	0x000022d0
        /*0238*/ 	.word	0x000000ff
        /*023c*/ 	.word	0x00006020
        /*0240*/ 	.short	0x0108
        /*0242*/ 	.byte	0x08
	.zero		1


	//   ....[12]....
        /*0244*/ 	.word	0x00002320
        /*0248*/ 	.word	0x000000ff
        /*024c*/ 	.word	0x00006008
        /*0250*/ 	.short	0x0108
        /*0252*/ 	.byte	0x08
	.zero		1


	//   ....[13]....
        /*0254*/ 	.word	0x00002330
        /*0258*/ 	.word	0x000000ff
        /*025c*/ 	.word	0x00006028
        /*0260*/ 	.short	0x0108
        /*0262*/ 	.byte	0x08
	.zero		1


	//   ....[14]....
        /*0264*/ 	.word	0x00002380
        /*0268*/ 	.word	0x000000ff
        /*026c*/ 	.word	0x00006010
        /*0270*/ 	.short	0x0108
        /*0272*/ 	.byte	0x08
	.zero		1


	//   ....[15]....
        /*0274*/ 	.word	0x00002390
        /*0278*/ 	.word	0x000000ff
        /*027c*/ 	.word	0x00006030
        /*0280*/ 	.short	0x0108
        /*0282*/ 	.byte	0x08
	.zero		1


	//   ....[16]....
        /*0284*/ 	.word	0x00002980
        /*0288*/ 	.word	0x000000ff
        /*028c*/ 	.word	0x00006000
        /*0290*/ 	.short	0x010a
        /*0292*/ 	.byte	0x08
	.zero		1


	//   ....[17]....
        /*0294*/ 	.word	0x000029b0
        /*0298*/ 	.word	0x000000ff
        /*029c*/ 	.word	0x00006020
        /*02a0*/ 	.short	0x010a
        /*02a2*/ 	.byte	0x08
	.zero		1


	//   ....[18]....
        /*02a4*/ 	.word	0x000029e0
        /*02a8*/ 	.word	0x000000ff
        /*02ac*/ 	.word	0x00006000
        /*02b0*/ 	.short	0x010a
        /*02b2*/ 	.byte	0x1c
	.zero		1


	//   ....[19]....
        /*02b4*/ 	.word	0x00002a10
        /*02b8*/ 	.word	0x000000ff
        /*02bc*/ 	.word	0x00006020
        /*02c0*/ 	.short	0x010a
        /*02c2*/ 	.byte	0x1c
	.zero		1


	//----- nvinfo : EIATTR_NUM_MBARRIERS
	.align		4
.L_48:
        /*02c4*/ 	.byte	0x03, 0x38
        /*02c6*/ 	.short	0x0006


	//----- nvinfo : EIATTR_EXIT_INSTR_OFFSETS
	.align		4
        /*02c8*/ 	.byte	0x04, 0x1c
        /*02ca*/ 	.short	(.L_50 - .L_49)


	//   ....[0]....
.L_49:
        /*02cc*/ 	.word	0x00002970


	//----- nvinfo : EIATTR_REQNTID
	.align		4
.L_50:
        /*02d0*/ 	.byte	0x04, 0x10
        /*02d2*/ 	.short	(.L_52 - .L_51)
.L_51:
        /*02d4*/ 	.word	0x00000080
        /*02d8*/ 	.word	0x00000001
        /*02dc*/ 	.word	0x00000001


	//----- nvinfo : EIATTR_CRS_STACK_SIZE
	.align		4
.L_52:
        /*02e0*/ 	.byte	0x04, 0x1e
        /*02e2*/ 	.short	(.L_54 - .L_53)
.L_53:
        /*02e4*/ 	.word	0x00000000


	//----- nvinfo : EIATTR_CBANK_PARAM_SIZE
	.align		4
.L_54:
        /*02e8*/ 	.byte	0x03, 0x19
        /*02ea*/ 	.short	0x0050


	//----- nvinfo : EIATTR_PARAM_CBANK
	.align		4
        /*02ec*/ 	.byte	0x04, 0x0a
        /*02ee*/ 	.short	(.L_56 - .L_55)
	.align		4
.L_55:
        /*02f0*/ 	.word	index@(.nv.constant0.gluon_tcgen05)
        /*02f4*/ 	.short	0x0380
        /*02f6*/ 	.short	0x0050


	//----- nvinfo : EIATTR_SW_WAR
	.align		4
.L_56:
        /*02f8*/ 	.byte	0x04, 0x36
        /*02fa*/ 	.short	(.L_58 - .L_57)
.L_57:
        /*02fc*/ 	.word	0x00000008
.L_58:


//--------------------- .nv.compat                --------------------------
	.section	.nv.compat,"",@"SHT_CUDA_COMPAT_INFO"
	.align	4
        /*0000*/ 	.byte	0x02, 0x02, 0x02, 0x00, 0x02, 0x05, 0x05, 0x00, 0x02, 0x03, 0x03, 0x00, 0x02, 0x06, 0x01, 0x00


//--------------------- .nv.callgraph             --------------------------
	.section	.nv.callgraph,"",@"SHT_CUDA_CALLGRAPH"
	.align	4
	.sectionentsize	8
	.align		4
        /*0000*/ 	.word	0x00000000
	.align		4
        /*0004*/ 	.word	0xffffffff
	.align		4
        /*0008*/ 	.word	0x00000000
	.align		4
        /*000c*/ 	.word	0xfffffffe
	.align		4
        /*0010*/ 	.word	0x00000000
	.align		4
        /*0014*/ 	.word	0xfffffffd
	.align		4
        /*0018*/ 	.word	0x00000000
	.align		4
        /*001c*/ 	.word	0xfffffffc


//--------------------- .text.gluon_tcgen05       --------------------------
	.section	.text.gluon_tcgen05,"ax",@progbits
	.align	128
        .global         gluon_tcgen05
        .type           gluon_tcgen05,@function
        .size           gluon_tcgen05,(.L_x_81 - gluon_tcgen05)
        .other          gluon_tcgen05,@"STO_CUDA_ENTRY STV_DEFAULT"
gluon_tcgen05:
.text.gluon_tcgen05:
[----:B------:R-:W1:Y:S01]  /*0000*/  LDC R1, c[0x0][0x37c] ;  /* 0x0000df00ff017b82 */ /* 0x000e620000000800 */
[----:B------:R-:W2:Y:S02]  /*0010*/  S2R R0, SR_TID.X ;  /* 0x0000000000007919 */ /* 0x000ea40000002100 */
[----:B--2---:R-:W-:-:S13]  /*0020*/  ISETP.GE.U32.AND P2, PT, R0, 0x20, PT ;  /* 0x000000200000780c */ /* 0x004fda0003f46070 */
[----:B------:R-:W-:Y:S05]  /*0030*/  @P2 BRA `(.L_x_0) ;  /* 0x0000000000b82947 */ /* 0x000fea0003800000 */
[----:B------:R-:W2:Y:S01]  /*0040*/  S2UR UR6, SR_CgaCtaId ;  /* 0x00000000000679c3 */ /* 0x000ea20000008800 */
[----:B------:R-:W-:Y:S01]  /*0050*/  NOP ;  /* 0x0000000000007918 */ /* 0x000fe20000000000 */
[----:B------:R-:W-:Y:S02]  /*0060*/  UMOV UR4, 0x40 ;  /* 0x0000004000047882 */ /* 0x000fe40000000000 */
[----:B--2---:R-:W-:-:S09]  /*0070*/  ULEA UR4, UR6, UR4, 0x18 ;  /* 0x0000000406047291 */ /* 0x004fd2000f8ec0ff */
[----:B------:R-:W2:Y:S01]  /*0080*/  LDS.U8 R2, [UR4] ;  /* 0x00000004ff027984 */ /* 0x000ea20008000000 */
[----:B------:R-:W-:Y:S02]  /*0090*/  UMOV UR4, 0x400 ;  /* 0x0000040000047882 */ /* 0x000fe40000000000 */
[----:B------:R-:W-:Y:S01]  /*00a0*/  ULEA UR4, UR6, UR4, 0x18 ;  /* 0x0000000406047291 */ /* 0x000fe2000f8ec0ff */
[----:B--2---:R-:W-:-:S13]  /*00b0*/  ISETP.NE.AND P0, PT, R2, RZ, PT ;  /* 0x000000ff0200720c */ /* 0x004fda0003f05270 */
[----:B------:R-:W-:Y:S05]  /*00c0*/  @P0 BRA `(.L_x_1) ;  /* 0x00000000007c0947 */ /* 0x000fea0003800000 */
[----:B------:R-:W-:-:S13]  /*00d0*/  ELECT P0, URZ, PT ;  /* 0x0000000000ff782f */ /* 0x000fda0003800000 */
[----:B------:R-:W-:Y:S05]  /*00e0*/  @!P0 BRA `(.L_x_2) ;  /* 0x0000000000848947 */ /* 0x000fea0003800000 */
[----:B------:R-:W-:Y:S01]  /*00f0*/  UMOV UR5, 0x2 ;  /* 0x0000000200057882 */ /* 0x000fe20000000000 */
[----:B------:R-:W-:Y:S02]  /*0100*/  IMAD.MOV.U32 R5, RZ, RZ, 0x1 ;  /* 0x00000001ff057424 */ /* 0x000fe400078e00ff */
[----:B------:R-:W-:Y:S02]  /*0110*/  IMAD.MOV.U32 R3, RZ, RZ, 0x3 ;  /* 0x00000003ff037424 */ /* 0x000fe400078e00ff */
[----:B------:R-:W-:Y:S04]  /*0120*/  DEPBAR.LE SB2, 0x36 ;  /* 0x0000ad800000791a */ /* 0x000fe80000000000 */
[----:B------:R-:W2:Y:S02]  /*0130*/  UTCATOMSWS.FIND_AND_SET.ALIGN UP0, UR5, UR5 ;  /* 0x00000005000575e3 */ /* 0x000ea40008000800 */
[----:B--2---:R-:W-:-:S04]  /*0140*/  PLOP3.LUT P0, PT, PT, PT, UP0, 0x80, 0x8 ;  /* 0x000000000008781c */ /* 0x004fc80003f0f008 */
[----:B------:R-:W-:-:S04]  /*0150*/  SEL R2, RZ, 0xffffffff, !P0 ;  /* 0xffffffffff027807 */ /* 0x000fc80004000000 */
[----:B------:R-:W-:Y:S01]  /*0160*/  ISETP.NE.AND P0, PT, R2, RZ, PT ;  /* 0x000000ff0200720c */ /* 0x000fe20003f05270 */
[----:B------:R-:W-:-:S12]  /*0170*/  IMAD.U32 R2, RZ, RZ, UR5 ;  /* 0x00000005ff027e24 */ /* 0x000fd8000f8e00ff */
[----:B------:R-:W-:Y:S05]  /*0180*/  @P0 BRA `(.L_x_3) ;  /* 0x0000000000240947 */ /* 0x000fea0003800000 */
.L_x_4:
[----:B------:R-:W-:Y:S05]  /*0190*/  NANOSLEEP 0x64 ;  /* 0x000000640000795d */ /* 0x000fea0003800000 */
[----:B------:R-:W-:-:S05]  /*01a0*/  UMOV UR5, 0x2 ;  /* 0x0000000200057882 */ /* 0x000fca0000000000 */
[----:B------:R-:W-:Y:S04]  /*01b0*/  DEPBAR.LE SB2, 0x36 ;  /* 0x0000ad800000791a */ /* 0x000fe80000000000 */
[----:B------:R-:W2:Y:S02]  /*01c0*/  UTCATOMSWS.FIND_AND_SET.ALIGN UP0, UR5, UR5 ;  /* 0x00000005000575e3 */ /* 0x000ea40008000800 */
[----:B--2---:R-:W-:-:S04]  /*01d0*/  PLOP3.LUT P0, PT, PT, PT, UP0, 0x80, 0x8 ;  /* 0x000000000008781c */ /* 0x004fc80003f0f008 */
[----:B------:R-:W-:-:S04]  /*01e0*/  SEL R2, RZ, 0xffffffff, !P0 ;  /* 0xffffffffff027807 */ /* 0x000fc80004000000 */
[----:B------:R-:W-:Y:S01]  /*01f0*/  ISETP.NE.AND P0, PT, R2, RZ, PT ;  /* 0x000000ff0200720c */ /* 0x000fe20003f05270 */
[----:B------:R-:W-:-:S12]  /*0200*/  IMAD.U32 R2, RZ, RZ, UR5 ;  /* 0x00000005ff027e24 */ /* 0x000fd8000f8e00ff */
[----:B------:R-:W-:Y:S05]  /*0210*/  @!P0 BRA `(.L_x_4) ;  /* 0xfffffffc00dc8947 */ /* 0x000fea000383ffff */
.L_x_3:
[C---:B------:R-:W-:Y:S01]  /*0220*/  VIADD R4, R2.reuse, 0x10 ;  /* 0x0000001002047836 */ /* 0x040fe20000000000 */
[----:B------:R-:W-:Y:S01]  /*0230*/  UMOV UR5, 0x50 ;  /* 0x0000005000057882 */ /* 0x000fe20000000000 */
[----:B------:R-:W-:Y:S01]  /*0240*/  SHF.L.U32 R3, R3, R2, RZ ;  /* 0x0000000203037219 */ /* 0x000fe200000006ff */
[----:B------:R-:W-:Y:S01]  /*0250*/  ULEA UR5, UR6, UR5, 0x18 ;  /* 0x0000000506057291 */ /* 0x000fe2000f8ec0ff */
[----:B------:R-:W-:Y:S01]  /*0260*/  IMAD.SHL.U32 R2, R2, 0x20, RZ ;  /* 0x0000002002027824 */ /* 0x000fe200078e00ff */
[----:B------:R-:W-:-:S04]  /*0270*/  SHF.L.U32 R4, R5, R4, RZ ;  /* 0x0000000405047219 */ /* 0x000fc800000006ff */
[----:B------:R-:W-:-:S05]  /*0280*/  LOP3.LUT R3, R4, R3, RZ, 0xfc, !PT ;  /* 0x0000000304037212 */ /* 0x000fca00078efcff */
[----:B------:R2:W-:Y:S04]  /*0290*/  ATOMS.OR RZ, [UR5], R3 ;  /* 0x00000003ffff798c */ /* 0x0005e8000b000005 */
[----:B------:R2:W-:Y:S01]  /*02a0*/  STS [UR4], R2 ;  /* 0x00000002ff007988 */ /* 0x0005e20008000804 */
[----:B------:R-:W-:Y:S05]  /*02b0*/  BRA `(.L_x_2) ;  /* 0x0000000000107947 */ /* 0x000fea0003800000 */
.L_x_1:
[----:B------:R-:W-:Y:S01]  /*02c0*/  IMAD.MOV.U32 R3, RZ, RZ, -0x1 ;  /* 0xffffffffff037424 */ /* 0x000fe200078e00ff */
[----:B------:R-:W-:-:S04]  /*02d0*/  MOV R2, 0x300 ;  /* 0x0000030000027802 */ /* 0x000fc80000000f00 */
[----:B------:R2:W-:Y:S03]  /*02e0*/  STS [UR4], R3 ;  /* 0x00000003ff007988 */ /* 0x0005e60008000804 */
[----:B-12---:R-:W-:Y:S05]  /*02f0*/  CALL.REL.NOINC `($__internal_1_$__cuda_sm10x_tcgen05_guardrail_trap_phase_invalid_during_alloc) ;  /* 0x0000002400dc7944 */ /* 0x006fea0003c00000 */
.L_x_2:
[----:B------:R-:W-:Y:S05]  /*0300*/  WARPSYNC.ALL ;  /* 0x0000000000007948 */ /* 0x000fea0003800000 */
[----:B------:R-:W-:Y:S01]  /*0310*/  NOP ;  /* 0x0000000000007918 */ /* 0x000fe20000000000 */
.L_x_0:
[----:B------:R-:W3:Y:S08]  /*0320*/  S2UR UR4, SR_CgaCtaId ;  /* 0x00000000000479c3 */ /* 0x000ef00000008800 */
[----:B------:R-:W-:Y:S01]  /*0330*/  BAR.SYNC.DEFER_BLOCKING 0x0 ;  /* 0x0000000000007b1d */ /* 0x000fe20000010000 */
[----:B------:R-:W-:-:S05]  /*0340*/  LOP3.LUT R36, R0, 0x7f, RZ, 0xc0, !PT ;  /* 0x0000007f00247812 */ /* 0x000fca00078ec0ff */
[----:B------:R-:W-:Y:S02]  /*0350*/  UMOV UR8, 0x400 ;  /* 0x0000040000087882 */ /* 0x000fe40000000000 */
[----:B--2---:R-:W2:Y:S08]  /*0360*/  LDC R3, c[0x0][0x398] ;  /* 0x0000e600ff037b82 */ /* 0x004eb00000000800 */
[----:B------:R-:W4:Y:S01]  /*0370*/  LDC R6, c[0x0][0x3a0] ;  /* 0x0000e800ff067b82 */ /* 0x000f220000000800 */
[----:B---3--:R-:W-:-:S07]  /*0380*/  ULEA UR8, UR4, UR8, 0x18 ;  /* 0x0000000804087291 */ /* 0x008fce000f8ec0ff */
[----:B------:R-:W3:Y:S02]  /*0390*/  S2UR UR9, SR_CTAID.Y ;  /* 0x00000000000979c3 */ /* 0x000ee40000002600 */
[----:B------:R-:W5:Y:S06]  /*03a0*/  LDS R4, [UR8] ;  /* 0x00000008ff047984 */ /* 0x000f6c0008000800 */
[----:B------:R-:W-:Y:S06]  /*03b0*/  BAR.SYNC.DEFER_BLOCKING 0x0 ;  /* 0x0000000000007b1d */ /* 0x000fec0000010000 */
[----:B------:R-:W-:Y:S05]  /*03c0*/  @P2 BRA `(.L_x_5) ;  /* 0x0000000000182947 */ /* 0x000fea0003800000 */
[----:B------:R-:W-:Y:S01]  /*03d0*/  ELECT P0, URZ, PT ;  /* 0x0000000000ff782f */ /* 0x000fe20003800000 */
[----:B------:R-:W-:Y:S01]  /*03e0*/  IMAD.MOV.U32 R2, RZ, RZ, 0x1 ;  /* 0x00000001ff027424 */ /* 0x000fe200078e00ff */
[----:B------:R-:W-:Y:S01]  /*03f0*/  UMOV UR5, 0x40 ;  /* 0x0000004000057882 */ /* 0x000fe20000000000 */
[----:B------:R-:W-:Y:S01]  /*0400*/  UVIRTCOUNT.DEALLOC.SMPOOL 0x80 ;  /* 0x000000800000784c */ /* 0x000fe20000000000 */
[----:B------:R-:W-:-:S09]  /*0410*/  ULEA UR5, UR4, UR5, 0x18 ;  /* 0x0000000504057291 */ /* 0x000fd2000f8ec0ff */
[----:B------:R5:W-:Y:S03]  /*0420*/  @P0 STS.U8 [UR5], R2 ;  /* 0x00000002ff000988 */ /* 0x000be60008000005 */
.L_x_5:
[----:B------:R-:W5:Y:S01]  /*0430*/  S2UR UR4, SR_CTAID.Z ;  /* 0x00000000000479c3 */ /* 0x000f620000002700 */
[----:B------:R-:W4:Y:S01]  /*0440*/  LDCU UR5, c[0x0][0x370] ;  /* 0x00006e00ff0577ac */ /* 0x000f220008000800 */
[C---:B------:R-:W-:Y:S01]  /*0450*/  ISETP.GE.U32.AND P0, PT, R36.reuse, 0x20, PT ;  /* 0x000000202400780c */ /* 0x040fe20003f06070 */
[----:B--2--5:R-:W-:Y:S01]  /*0460*/  VIADD R2, R3, 0xffffffff ;  /* 0xffffffff03027836 */ /* 0x024fe20000000000 */
[C---:B------:R-:W-:Y:S01]  /*0470*/  ISETP.NE.U32.AND P3, PT, R36.reuse, RZ, PT ;  /* 0x000000ff2400720c */ /* 0x040fe20003f65070 */
[----:B------:R-:W2:Y:S01]  /*0480*/  LDCU UR6, c[0x0][0x374] ;  /* 0x00006e80ff0677ac */ /* 0x000ea20008000800 */
[----:B------:R-:W-:Y:S01]  /*0490*/  LEA R10, R36, UR8, 0x2 ;  /* 0x00000008240a7c11 */ /* 0x000fe2000f8e10ff */
[----:B----4-:R-:W-:Y:S01]  /*04a0*/  VIADD R11, R6, 0xffffffff ;  /* 0xffffffff060b7836 */ /* 0x010fe20000000000 */
[----:B------:R-:W4:Y:S01]  /*04b0*/  S2UR UR7, SR_CTAID.X ;  /* 0x00000000000779c3 */ /* 0x000f220000002500 */
[----:B------:R-:W5:Y:S01]  /*04c0*/  LDCU.64 UR20, c[0x0][0x3c0] ;  /* 0x00007800ff1477ac */ /* 0x000f620008000a00 */
[----:B------:R-:W-:Y:S01]  /*04d0*/  R2UR UR23, R4 ;  /* 0x00000000041772ca */ /* 0x000fe200000e0000 */
[----:B------:R-:W-:Y:S04]  /*04e0*/  BSSY.RECONVERGENT B0, `(.L_x_6) ;  /* 0x0000011000007945 */ /* 0x000fe80003800200 */
[----:B------:R3:W-:Y:S01]  /*04f0*/  @!P0 STS [R10], RZ ;  /* 0x000000ff0a008388 */ /* 0x0007e20000000800 */
[----:B------:R-:W-:-:S03]  /*0500*/  NOP ;  /* 0x0000000000007918 */ /* 0x000fc60000000000 */
[----:B------:R3:W-:Y:S02]  /*0510*/  @!P3 STS [UR8+0x24], R2 ;  /* 0x00002402ff00b988 */ /* 0x0007e40008000808 */
[----:B--23--:R-:W-:Y:S02]  /*0520*/  UIMAD UR4, UR4, UR6, UR9 ;  /* 0x00000006040472a4 */ /* 0x00cfe4000f8e0209 */
[----:B------:R2:W-:Y:S02]  /*0530*/  @!P3 STS [UR8+0x20], R11 ;  /* 0x0000200bff00b988 */ /* 0x0005e40008000808 */
[----:B----4-:R-:W-:-:S04]  /*0540*/  UIMAD UR4, UR4, UR5, UR7 ;  /* 0x00000005040472a4 */ /* 0x010fc8000f8e0207 */
[----:B------:R-:W-:-:S04]  /*0550*/  UIMAD UR4, UR4, 0x180, URZ ;  /* 0x00000180040478a4 */ /* 0x000fc8000f8e02ff */
[----:B-----5:R-:W-:-:S04]  /*0560*/  UIADD3 UR24, UP0, UPT, UR4, UR20, URZ ;  /* 0x0000001404187290 */ /* 0x020fc8000ff1e0ff */
[----:B------:R-:W-:Y:S01]  /*0570*/  ULEA.HI.X.SX32 UR25, UR4, UR21, 0x1, UP0 ;  /* 0x0000001504197291 */ /* 0x000fe200080f0eff */
[----:B--2---:R-:W-:Y:S11]  /*0580*/  @P3 BRA `(.L_x_7) ;  /* 0x0000000000183947 */ /* 0x004ff60003800000 */
[----:B------:R-:W2:Y:S01]  /*0590*/  LDS R3, [UR8+0x8] ;  /* 0x00000808ff037984 */ /* 0x000ea20008000800 */
[----:B------:R-:W3:Y:S01]  /*05a0*/  LDC.64 R8, c[0x0][0x380] ;  /* 0x0000e000ff087b82 */ /* 0x000ee20000000a00 */
[----:B------:R-:W-:Y:S02]  /*05b0*/  IMAD.MOV.U32 R4, RZ, RZ, 0x70 ;  /* 0x00000070ff047424 */ /* 0x000fe400078e00ff */
[----:B---3--:R3:W-:Y:S03]  /*05c0*/  STS.64 [UR8], R8 ;  /* 0x00000008ff007988 */ /* 0x0087e60008000a08 */
[----:B--2---:R-:W-:-:S05]  /*05d0*/  LOP3.LUT R3, R3, 0x10, R4, 0xd8, !PT ;  /* 0x0000001003037812 */ /* 0x004fca00078ed804 */
[----:B------:R3:W-:Y:S02]  /*05e0*/  STS [UR8+0x8], R3 ;  /* 0x00000803ff007988 */ /* 0x0007e40008000808 */
.L_x_7:
[----:B------:R-:W-:Y:S05]  /*05f0*/  BSYNC.RECONVERGENT B0 ;  /* 0x0000000000007941 */ /* 0x000fea0003800200 */
.L_x_6:
[----:B------:R-:W-:Y:S04]  /*0600*/  BSSY.RECONVERGENT B0, `(.L_x_8) ;  /* 0x000000a000007945 */ /* 0x000fe80003800200 */
[----:B------:R-:W-:Y:S05]  /*0610*/  @P3 BRA `(.L_x_9) ;  /* 0x0000000000203947 */ /* 0x000fea0003800000 */
[----:B---3--:R-:W2:Y:S01]  /*0620*/  LDS R3, [UR8+0x34] ;  /* 0x00003408ff037984 */ /* 0x008ea20008000800 */
[----:B------:R-:W-:Y:S02]  /*0630*/  IMAD.MOV.U32 R4, RZ, RZ, 0x1f000000 ;  /* 0x1f000000ff047424 */ /* 0x000fe400078e00ff */
[----:B------:R-:W-:Y:S01]  /*0640*/  @!P3 IMAD.MOV.U32 R5, RZ, RZ, 0x3f ;  /* 0x0000003fff05b424 */ /* 0x000fe200078e00ff */
[----:B------:R-:W3:Y:S02]  /*0650*/  @!P3 LDS R8, [UR8+0x38] ;  /* 0x00003808ff08b984 */ /* 0x000ee40008000800 */
[----:B--2---:R-:W-:Y:S02]  /*0660*/  LOP3.LUT R3, R3, 0xff000000, R4, 0xb8, !PT ;  /* 0xff00000003037812 */ /* 0x004fe400078eb804 */
[----:B---3--:R-:W-:-:S03]  /*0670*/  @!P3 LOP3.LUT R4, R8, 0xff, R5, 0xb8, !PT ;  /* 0x000000ff0804b812 */ /* 0x008fc600078eb805 */
[----:B------:R2:W-:Y:S04]  /*0680*/  STS [UR8+0x34], R3 ;  /* 0x00003403ff007988 */ /* 0x0005e80008000808 */
[----:B------:R2:W-:Y:S02]  /*0690*/  @!P3 STS [UR8+0x38], R4 ;  /* 0x00003804ff00b988 */ /* 0x0005e40008000808 */
.L_x_9:
[----:B------:R-:W-:Y:S05]  /*06a0*/  BSYNC.RECONVERGENT B0 ;  /* 0x0000000000007941 */ /* 0x000fea0003800200 */
.L_x_8:
[----:B------:R-:W-:Y:S04]  /*06b0*/  BSSY.RECONVERGENT B0, `(.L_x_10) ;  /* 0x000000e000007945 */ /* 0x000fe80003800200 */
[----:B------:R-:W-:Y:S05]  /*06c0*/  @P3 BRA `(.L_x_11) ;  /* 0x0000000000303947 */ /* 0x000fea0003800000 */
[----:B--2---:R-:W2:Y:S01]  /*06d0*/  LDS R4, [UR8+0x34] ;  /* 0x00003408ff047984 */ /* 0x004ea20008000800 */
[----:B------:R-:W4:Y:S03]  /*06e0*/  LDC.64 R12, c[0x0][0x3a8] ;  /* 0x0000ea00ff0c7b82 */ /* 0x000f260000000a00 */
[----:B---3--:R-:W3:Y:S01]  /*06f0*/  LDS R3, [UR8+0x1c] ;  /* 0x00001c08ff037984 */ /* 0x008ee20008000800 */
[C---:B----4-:R-:W-:Y:S01]  /*0700*/  SHF.L.U64.HI R8, R12.reuse, 0x1, R13 ;  /* 0x000000010c087819 */ /* 0x050fe2000001020d */
[----:B------:R-:W-:-:S03]  /*0710*/  IMAD.SHL.U32 R5, R12, 0x2, RZ ;  /* 0x000000020c057824 */ /* 0x000fc600078e00ff */
[--C-:B------:R-:W-:Y:S02]  /*0720*/  SHF.R.U32.HI R12, RZ, 0x4, R8.reuse ;  /* 0x00000004ff0c7819 */ /* 0x100fe40000011608 */
[----:B------:R-:W-:-:S05]  /*0730*/  SHF.R.U64 R5, R5, 0x4, R8 ;  /* 0x0000000405057819 */ /* 0x000fca0000001208 */
[----:B------:R4:W-:Y:S01]  /*0740*/  STS [UR8+0xc], R5 ;  /* 0x00000c05ff007988 */ /* 0x0009e20008000808 */
[----:B--2---:R-:W-:Y:S02]  /*0750*/  LOP3.LUT R4, R4, 0x7, RZ, 0xb8, !PT ;  /* 0x0000000704047812 */ /* 0x004fe400078eb8ff */
[----:B---3--:R-:W-:-:S03]  /*0760*/  LOP3.LUT R3, R3, 0xf, R12, 0xb8, !PT ;  /* 0x0000000f03037812 */ /* 0x008fc600078eb80c */
[----:B------:R4:W-:Y:S04]  /*0770*/  STS [UR8+0x34], R4 ;  /* 0x00003404ff007988 */ /* 0x0009e80008000808 */
[----:B------:R4:W-:Y:S02]  /*0780*/  STS [UR8+0x1c], R3 ;  /* 0x00001c03ff007988 */ /* 0x0009e40008000808 */
.L_x_11:
[----:B------:R-:W-:Y:S05]  /*0790*/  BSYNC.RECONVERGENT B0 ;  /* 0x0000000000007941 */ /* 0x000fea0003800200 */
.L_x_10:
[----:B------:R-:W-:Y:S04]  /*07a0*/  BSSY.RECONVERGENT B1, `(.L_x_12) ;  /* 0x000001a000017945 */ /* 0x000fe80003800200 */
[----:B------:R-:W-:Y:S04]  /*07b0*/  BSSY.RELIABLE B0, `(.L_x_13) ;  /* 0x0000015000007945 */ /* 0x000fe80003800100 */
[----:B------:R-:W-:Y:S05]  /*07c0*/  @P3 BRA `(.L_x_14) ;  /* 0x0000000000203947 */ /* 0x000fea0003800000 */
[----:B--234-:R-:W2:Y:S02]  /*07d0*/  LDS R3, [UR8+0x34] ;  /* 0x00003408ff037984 */ /* 0x01cea40008000800 */
[----:B--2---:R-:W-:-:S05]  /*07e0*/  LOP3.LUT R3, R3, 0x38, RZ, 0xb8, !PT ;  /* 0x0000003803037812 */ /* 0x004fca00078eb8ff */
[----:B------:R2:W-:Y:S01]  /*07f0*/  STS [UR8+0x34], R3 ;  /* 0x00003403ff007988 */ /* 0x0005e20008000808 */
[----:B------:R-:W-:Y:S05]  /*0800*/  @P3 BRA `(.L_x_15) ;  /* 0x0000000000203947 */ /* 0x000fea0003800000 */
[----:B--2---:R-:W2:Y:S01]  /*0810*/  LDS R3, [UR8+0x8] ;  /* 0x00000808ff037984 */ /* 0x004ea20008000800 */
[----:B------:R-:W-:-:S05]  /*0820*/  IMAD.MOV.U32 R4, RZ, RZ, 0x780 ;  /* 0x00000780ff047424 */ /* 0x000fca00078e00ff */
[----:B--2---:R-:W-:-:S05]  /*0830*/  LOP3.LUT R3, R3, 0x500, R4, 0xd8, !PT ;  /* 0x0000050003037812 */ /* 0x004fca00078ed804 */
[----:B------:R5:W-:Y:S02]  /*0840*/  STS [UR8+0x8], R3 ;  /* 0x00000803ff007988 */ /* 0x000be40008000808 */
.L_x_14:
[----:B------:R-:W-:Y:S05]  /*0850*/  @P3 BRA `(.L_x_16) ;  /* 0x0000000000283947 */ /* 0x000fea0003800000 */
[----:B--2345:R-:W2:Y:S02]  /*0860*/  LDS R3, [UR8+0x8] ;  /* 0x00000808ff037984 */ /* 0x03cea40008000800 */
[----:B--2---:R-:W-:-:S05]  /*0870*/  LOP3.LUT R3, R3, 0x1800, RZ, 0xb8, !PT ;  /* 0x0000180003037812 */ /* 0x004fca00078eb8ff */
[----:B------:R3:W-:Y:S02]  /*0880*/  STS [UR8+0x8], R3 ;  /* 0x00000803ff007988 */ /* 0x0007e40008000808 */
.L_x_15:
[----:B------:R-:W-:Y:S05]  /*0890*/  @P3 BREAK.RELIABLE B0 ;  /* 0x0000000000003942 */ /* 0x000fea0003800100 */
[----:B------:R-:W-:Y:S05]  /*08a0*/  @P3 BRA `(.L_x_17) ;  /* 0x0000000000243947 */ /* 0x000fea0003800000 */
[----:B------:R-:W4:Y:S01]  /*08b0*/  LDS R4, [UR8+0x8] ;  /* 0x00000808ff047984 */ /* 0x000f220008000800 */
[----:B--23--:R-:W-:-:S05]  /*08c0*/  IMAD.MOV.U32 R3, RZ, RZ, 0x6000 ;  /* 0x00006000ff037424 */ /* 0x00cfca00078e00ff */
[----:B----4-:R-:W-:-:S04]  /*08d0*/  LOP3.LUT R3, R4, 0x4000, R3, 0xd8, !PT ;  /* 0x0000400004037812 */ /* 0x010fc800078ed803 */
[----:B------:R-:W-:-:S05]  /*08e0*/  LOP3.LUT R3, R3, 0x400000, RZ, 0xb8, !PT ;  /* 0x0040000003037812 */ /* 0x000fca00078eb8ff */
[----:B------:R2:W-:Y:S02]  /*08f0*/  STS [UR8+0x8], R3 ;  /* 0x00000803ff007988 */ /* 0x0005e40008000808 */
.L_x_16:
[----:B------:R-:W-:Y:S05]  /*0900*/  BSYNC.RELIABLE B0 ;  /* 0x0000000000007941 */ /* 0x000fea0003800100 */
.L_x_13:
[----:B--2345:R-:W2:Y:S02]  /*0910*/  @!P3 LDS R3, [UR8+0x8] ;  /* 0x00000808ff03b984 */ /* 0x03cea40008000800 */
[----:B--2---:R-:W-:-:S05]  /*0920*/  @!P3 LOP3.LUT R3, R3, 0x8000, RZ, 0xb8, !PT ;  /* 0x000080000303b812 */ /* 0x004fca00078eb8ff */
[----:B------:R4:W-:Y:S02]  /*0930*/  @!P3 STS [UR8+0x8], R3 ;  /* 0x00000803ff00b988 */ /* 0x0009e40008000808 */
.L_x_17:
[----:B------:R-:W-:Y:S05]  /*0940*/  BSYNC.RECONVERGENT B1 ;  /* 0x0000000000017941 */ /* 0x000fea0003800200 */
.L_x_12:
[----:B------:R-:W-:Y:S05]  /*0950*/  WARPSYNC.ALL ;  /* 0x0000000000007948 */ /* 0x000fea0003800000 */
[----:B------:R-:W-:Y:S01]  /*0960*/  NOP ;  /* 0x0000000000007918 */ /* 0x000fe20000000000 */
[----:B--234-:R-:W2:Y:S02]  /*0970*/  LDC R3, c[0x0][0x39c] ;  /* 0x0000e700ff037b82 */ /* 0x01cea40000000800 */
[----:B--2---:R-:W-:Y:S01]  /*0980*/  VIADD R3, R3, 0xffffffff ;  /* 0xffffffff03037836 */ /* 0x004fe20000000000 */
[----:B------:R-:W-:Y:S06]  /*0990*/  @P0 BRA `(.L_x_18) ;  /* 0x0000000000300947 */ /* 0x000fec0003800000 */
[----:B------:R-:W2:Y:S01]  /*09a0*/  S2R R4, SR_LANEID ;  /* 0x0000000000047919 */ /* 0x000ea20000000000 */
[----:B------:R-:W-:Y:S05]  /*09b0*/  WARPSYNC.ALL ;  /* 0x0000000000007948 */ /* 0x000fea0003800000 */
[----:B------:R-:W-:Y:S01]  /*09c0*/  NOP ;  /* 0x0000000000007918 */ /* 0x000fe20000000000 */
[----:B--2---:R-:W-:-:S05]  /*09d0*/  IMAD.SHL.U32 R7, R4, 0x4, RZ ;  /* 0x0000000404077824 */ /* 0x004fca00078e00ff */
[----:B------:R-:W2:Y:S01]  /*09e0*/  LDS R9, [R7+UR8] ;  /* 0x0000000807097984 */ /* 0x000ea20008000800 */
[----:B------:R-:W-:-:S05]  /*09f0*/  IADD3 R4, P1, PT, R7, UR24, RZ ;  /* 0x0000001807047c10 */ /* 0x000fca000ff3e0ff */
[----:B------:R-:W-:-:S05]  /*0a00*/  IMAD.X R5, RZ, RZ, UR25, P1 ;  /* 0x00000019ff057e24 */ /* 0x000fca00088e06ff */
[----:B--2---:R2:W3:Y:S01]  /*0a10*/  ATOMG.E.EXCH.STRONG.GPU PT, RZ, [R4], R9 ;  /* 0x0000000904ff73a8 */ /* 0x0044e200041ee100 */
[----:B------:R-:W-:-:S04]  /*0a20*/  DEPBAR {5,4,3,2,1,0} ;  /* 0x0000003f0000791a */ /* 0x000fc80000000000 */
[----:B------:R-:W4:Y:S02]  /*0a30*/  CCTL.E.C.LDCU.IV.DEEP [UR24] ;  /* 0x0000000018007540 */ /* 0x000f240009c08000 */
[----:B----4-:R2:W-:Y:S01]  /*0a40*/  UTMACCTL.IV [UR24] ;  /* 0x00000000180079b9 */ /* 0x0105e20008000000 */
[----:B------:R-:W-:Y:S01]  /*0a50*/  NOP ;  /* 0x0000000000007918 */ /* 0x000fe20000000000 */
.L_x_18:
[----:B------:R-:W-:Y:S05]  /*0a60*/  @P0 BRA `(.L_x_19) ;  /* 0x00000000000c0947 */ /* 0x000fea0003800000 */
[----:B------:R0:W-:Y:S01]  /*0a70*/  UTMACMDFLUSH ;  /* 0x00000000000079b7 */ /* 0x0001e20000000000 */
[----:B------:R-:W-:Y:S05]  /*0a80*/  @P0 BRA `(.L_x_19) ;  /* 0x0000000000040947 */ /* 0x000fea0003800000 */
[----:B------:R-:W-:-:S04]  /*0a90*/  DEPBAR.LE SB0, 0x0 ;  /* 0x000080000000791a */ /* 0x000fc80000000000 */
.L_x_19:
[----:B------:R-:W-:Y:S05]  /*0aa0*/  WARPSYNC.ALL ;  /* 0x0000000000007948 */ /* 0x000fea0003800000 */
[----:B------:R-:W-:Y:S01]  /*0ab0*/  NOP ;  /* 0x0000000000007918 */ /* 0x000fe20000000000 */
[----:B---3--:R-:W-:Y:S06]  /*0ac0*/  BAR.SYNC.DEFER_BLOCKING 0x0 ;  /* 0x0000000000007b1d */ /* 0x008fec0000010000 */
[----:B------:R-:W-:Y:S02]  /*0ad0*/  BSSY.RECONVERGENT B1, `(.L_x_20) ;  /* 0x000000b000017945 */ /* 0x000fe40003800200 */
[----:B------:R-:W-:Y:S06]  /*0ae0*/  BAR.SYNC.DEFER_BLOCKING 0x0 ;  /* 0x0000000000007b1d */ /* 0x000fec0000010000 */
[----:B------:R3:W-:Y:S01]  /*0af0*/  @!P0 STS [R10], RZ ;  /* 0x000000ff0a008388 */ /* 0x0007e20000000800 */
[----:B------:R-:W-:Y:S01]  /*0b00*/  NOP ;  /* 0x0000000000007918 */ /* 0x000fe20000000000 */
[----:B------:R-:W-:Y:S05]  /*0b10*/  @P3 BRA `(.L_x_21) ;  /* 0x0000000000183947 */ /* 0x000fea0003800000 */
[----:B--2---:R-:W2:Y:S01]  /*0b20*/  LDS R4, [UR8+0x8] ;  /* 0x00000808ff047984 */ /* 0x004ea20008000800 */
[----:B------:R-:W4:Y:S01]  /*0b30*/  LDC.64 R8, c[0x0][0x388] ;  /* 0x0000e200ff087b82 */ /* 0x000f220000000a00 */
[----:B------:R-:W-:Y:S02]  /*0b40*/  IMAD.MOV.U32 R5, RZ, RZ, 0x70 ;  /* 0x00000070ff057424 */ /* 0x000fe400078e00ff */
[----:B----4-:R4:W-:Y:S03]  /*0b50*/  STS.64 [UR8], R8 ;  /* 0x00000008ff007988 */ /* 0x0109e60008000a08 */
[----:B--2---:R-:W-:-:S05]  /*0b60*/  LOP3.LUT R4, R4, 0x10, R5, 0xd8, !PT ;  /* 0x0000001004047812 */ /* 0x004fca00078ed805 */
[----:B------:R4:W-:Y:S02]  /*0b70*/  STS [UR8+0x8], R4 ;  /* 0x00000804ff007988 */ /* 0x0009e40008000808 */
.L_x_21:
[----:B--2---:R-:W-:Y:S05]  /*0b80*/  BSYNC.RECONVERGENT B1 ;  /* 0x0000000000017941 */ /* 0x004fea0003800200 */
.L_x_20:
[----:B------:R-:W-:Y:S04]  /*0b90*/  BSSY.RECONVERGENT B1, `(.L_x_22) ;  /* 0x000000a000017945 */ /* 0x000fe80003800200 */
[----:B------:R-:W-:Y:S05]  /*0ba0*/  @P3 BRA `(.L_x_23) ;  /* 0x0000000000203947 */ /* 0x000fea0003800000 */
[----:B----4-:R-:W2:Y:S01]  /*0bb0*/  LDS R4, [UR8+0x34] ;  /* 0x00003408ff047984 */ /* 0x010ea20008000800 */
[----:B------:R-:W-:Y:S02]  /*0bc0*/  IMAD.MOV.U32 R5, RZ, RZ, 0x3f000000 ;  /* 0x3f000000ff057424 */ /* 0x000fe400078e00ff */
[----:B------:R-:W-:Y:S01]  /*0bd0*/  @!P3 IMAD.MOV.U32 R7, RZ, RZ, 0x1f ;  /* 0x0000001fff07b424 */ /* 0x000fe200078e00ff */
[----:B------:R-:W4:Y:S02]  /*0be0*/  @!P3 LDS R8, [UR8+0x38] ;  /* 0x00003808ff08b984 */ /* 0x000f240008000800 */
[----:B--2---:R-:W-:Y:S02]  /*0bf0*/  LOP3.LUT R4, R4, 0xff000000, R5, 0xb8, !PT ;  /* 0xff00000004047812 */ /* 0x004fe400078eb805 */
[----:B----4-:R-:W-:-:S03]  /*0c00*/  @!P3 LOP3.LUT R5, R8, 0xff, R7, 0xb8, !PT ;  /* 0x000000ff0805b812 */ /* 0x010fc600078eb807 */
[----:B------:R2:W-:Y:S04]  /*0c10*/  STS [UR8+0x34], R4 ;  /* 0x00003404ff007988 */ /* 0x0005e80008000808 */
[----:B------:R2:W-:Y:S02]  /*0c20*/  @!P3 STS [UR8+0x38], R5 ;  /* 0x00003805ff00b988 */ /* 0x0005e40008000808 */
.L_x_23:
[----:B------:R-:W-:Y:S05]  /*0c30*/  BSYNC.RECONVERGENT B1 ;  /* 0x0000000000017941 */ /* 0x000fea0003800200 */
.L_x_22:
[----:B------:R-:W-:Y:S04]  /*0c40*/  BSSY.RECONVERGENT B1, `(.L_x_24) ;  /* 0x0000004000017945 */ /* 0x000fe80003800200 */
[----:B------:R-:W-:Y:S05]  /*0c50*/  @P3 BRA `(.L_x_25) ;  /* 0x0000000000083947 */ /* 0x000fea0003800000 */
[----:B------:R5:W-:Y:S04]  /*0c60*/  STS [UR8+0x24], R11 ;  /* 0x0000240bff007988 */ /* 0x000be80008000808 */
[----:B------:R5:W-:Y:S02]  /*0c70*/  STS [UR8+0x20], R3 ;  /* 0x00002003ff007988 */ /* 0x000be40008000808 */
.L_x_25:
[----:B------:R-:W-:Y:S05]  /*0c80*/  BSYNC.RECONVERGENT B1 ;  /* 0x0000000000017941 */ /* 0x000fea0003800200 */
.L_x_24:
[----:B------:R-:W-:Y:S04]  /*0c90*/  BSSY.RECONVERGENT B1, `(.L_x_26) ;  /* 0x000000e000017945 */ /* 0x000fe80003800200 */
[----:B------:R-:W-:Y:S05]  /*0ca0*/  @P3 BRA `(.L_x_27) ;  /* 0x0000000000303947 */ /* 0x000fea0003800000 */
[----:B--2---:R-:W2:Y:S01]  /*0cb0*/  LDS R5, [UR8+0x34] ;  /* 0x00003408ff057984 */ /* 0x004ea20008000800 */
[----:B------:R-:W3:Y:S03]  /*0cc0*/  LDC.64 R12, c[0x0][0x3b0] ;  /* 0x0000ec00ff0c7b82 */ /* 0x000ee60000000a00 */
[----:B----4-:R-:W4:Y:S01]  /*0cd0*/  LDS R4, [UR8+0x1c] ;  /* 0x00001c08ff047984 */ /* 0x010f220008000800 */
[C---:B---3--:R-:W-:Y:S01]  /*0ce0*/  SHF.L.U64.HI R8, R12.reuse, 0x1, R13 ;  /* 0x000000010c087819 */ /* 0x048fe2000001020d */
[----:B------:R-:W-:-:S03]  /*0cf0*/  IMAD.SHL.U32 R7, R12, 0x2, RZ ;  /* 0x000000020c077824 */ /* 0x000fc600078e00ff */
[--C-:B------:R-:W-:Y:S02]  /*0d00*/  SHF.R.U32.HI R9, RZ, 0x4, R8.reuse ;  /* 0x00000004ff097819 */ /* 0x100fe40000011608 */
[----:B------:R-:W-:-:S05]  /*0d10*/  SHF.R.U64 R7, R7, 0x4, R8 ;  /* 0x0000000407077819 */ /* 0x000fca0000001208 */
[----:B------:R3:W-:Y:S01]  /*0d20*/  STS [UR8+0xc], R7 ;  /* 0x00000c07ff007988 */ /* 0x0007e20008000808 */
[----:B--2---:R-:W-:Y:S02]  /*0d30*/  LOP3.LUT R5, R5, 0x7, RZ, 0xb8, !PT ;  /* 0x0000000705057812 */ /* 0x004fe400078eb8ff */
[----:B----4-:R-:W-:-:S03]  /*0d40*/  LOP3.LUT R4, R4, 0xf, R9, 0xb8, !PT ;  /* 0x0000000f04047812 */ /* 0x010fc600078eb809 */
[----:B------:R3:W-:Y:S04]  /*0d50*/  STS [UR8+0x34], R5 ;  /* 0x00003405ff007988 */ /* 0x0007e80008000808 */
[----:B------:R3:W-:Y:S02]  /*0d60*/  STS [UR8+0x1c], R4 ;  /* 0x00001c04ff007988 */ /* 0x0007e40008000808 */
.L_x_27:
[----:B------:R-:W-:Y:S05]  /*0d70*/  BSYNC.RECONVERGENT B1 ;  /* 0x0000000000017941 */ /* 0x000fea0003800200 */
.L_x_26:
        /* <DEDUP_REMOVED lines=11> */
.L_x_30:
[----:B------:R-:W-:Y:S05]  /*0e30*/  @P3 BRA `(.L_x_32) ;  /* 0x0000000000283947 */ /* 0x000fea0003800000 */
[----:B--234-:R-:W2:Y:S02]  /*0e40*/  LDS R4, [UR8+0x8] ;  /* 0x00000808ff047984 */ /* 0x01cea40008000800 */
[----:B--2---:R-:W-:-:S05]  /*0e50*/  LOP3.LUT R4, R4, 0x1800, RZ, 0xb8, !PT ;  /* 0x0000180004047812 */ /* 0x004fca00078eb8ff */
[----:B------:R3:W-:Y:S02]  /*0e60*/  STS [UR8+0x8], R4 ;  /* 0x00000804ff007988 */ /* 0x0007e40008000808 */
.L_x_31:
[----:B------:R-:W-:Y:S05]  /*0e70*/  @P3 BREAK.RELIABLE B1 ;  /* 0x0000000000013942 */ /* 0x000fea0003800100 */
[----:B------:R-:W-:Y:S05]  /*0e80*/  @P3 BRA `(.L_x_33) ;  /* 0x0000000000243947 */ /* 0x000fea0003800000 */
[----:B--23--:R-:W2:Y:S01]  /*0e90*/  LDS R4, [UR8+0x8] ;  /* 0x00000808ff047984 */ /* 0x00cea20008000800 */
[----:B------:R-:W-:-:S05]  /*0ea0*/  IMAD.MOV.U32 R5, RZ, RZ, 0x6000 ;  /* 0x00006000ff057424 */ /* 0x000fca00078e00ff */
[----:B--2---:R-:W-:-:S04]  /*0eb0*/  LOP3.LUT R4, R4, 0x6000, R5, 0xd8, !PT ;  /* 0x0000600004047812 */ /* 0x004fc800078ed805 */
[----:B------:R-:W-:-:S05]  /*0ec0*/  LOP3.LUT R4, R4, 0x400000, RZ, 0xb8, !PT ;  /* 0x0040000004047812 */ /* 0x000fca00078eb8ff */
[----:B------:R2:W-:Y:S02]  /*0ed0*/  STS [UR8+0x8], R4 ;  /* 0x00000804ff007988 */ /* 0x0005e40008000808 */
.L_x_32:
[----:B------:R-:W-:Y:S05]  /*0ee0*/  BSYNC.RELIABLE B1 ;  /* 0x0000000000017941 */ /* 0x000fea0003800100 */
.L_x_29:
[----:B--234-:R-:W2:Y:S02]  /*0ef0*/  @!P3 LDS R4, [UR8+0x8] ;  /* 0x00000808ff04b984 */ /* 0x01cea40008000800 */
[----:B--2---:R-:W-:-:S05]  /*0f00*/  @!P3 LOP3.LUT R4, R4, 0x8000, RZ, 0xb8, !PT ;  /* 0x000080000404b812 */ /* 0x004fca00078eb8ff */
[----:B------:R4:W-:Y:S02]  /*0f10*/  @!P3 STS [UR8+0x8], R4 ;  /* 0x00000804ff00b988 */ /* 0x0009e40008000808 */
.L_x_33:
[----:B------:R-:W-:Y:S05]  /*0f20*/  BSYNC.RECONVERGENT B2 ;  /* 0x0000000000027941 */ /* 0x000fea0003800200 */
.L_x_28:
[----:B------:R-:W-:Y:S05]  /*0f30*/  WARPSYNC.ALL ;  /* 0x0000000000007948 */ /* 0x000fea0003800000 */
[----:B------:R-:W-:Y:S01]  /*0f40*/  NOP ;  /* 0x0000000000007918 */ /* 0x000fe20000000000 */
[----:B------:R-:W-:-:S04]  /*0f50*/  UIADD3 UR5, UPT, UPT, UR4, 0x80, URZ ;  /* 0x0000008004057890 */ /* 0x000fc8000fffe0ff */
[----:B------:R-:W-:-:S04]  /*0f60*/  UIADD3 UR26, UP0, UPT, UR5, UR20, URZ ;  /* 0x00000014051a7290 */ /* 0x000fc8000ff1e0ff */
[----:B------:R-:W-:Y:S01]  /*0f70*/  ULEA.HI.X.SX32 UR27, UR5, UR21, 0x1, UP0 ;  /* 0x00000015051b7291 */ /* 0x000fe200080f0eff */
[----:B------:R-:W-:Y:S11]  /*0f80*/  @P0 BRA `(.L_x_34) ;  /* 0x0000000000300947 */ /* 0x000ff60003800000 */
[----:B--234-:R-:W2:Y:S01]  /*0f90*/  S2R R4, SR_LANEID ;  /* 0x0000000000047919 */ /* 0x01cea20000000000 */
        /* <DEDUP_REMOVED lines=11> */
.L_x_34:
[----:B------:R-:W-:Y:S05]  /*1050*/  @P0 BRA `(.L_x_35) ;  /* 0x00000000000c0947 */ /* 0x000fea0003800000 */
[----:B------:R0:W-:Y:S01]  /*1060*/  UTMACMDFLUSH ;  /* 0x00000000000079b7 */ /* 0x0001e20000000000 */
[----:B------:R-:W-:Y:S05]  /*1070*/  @P0 BRA `(.L_x_35) ;  /* 0x0000000000040947 */ /* 0x000fea0003800000 */
[----:B------:R-:W-:-:S04]  /*1080*/  DEPBAR.LE SB0, 0x0 ;  /* 0x000080000000791a */ /* 0x000fc80000000000 */
.L_x_35:
        /* <DEDUP_REMOVED lines=8> */
[----:B--2-4-:R-:W2:Y:S01]  /*1110*/  LDS R4, [UR8+0x8] ;  /* 0x00000808ff047984 */ /* 0x014ea20008000800 */
[----:B------:R-:W4:Y:S01]  /*1120*/  LDC.64 R8, c[0x0][0x390] ;  /* 0x0000e400ff087b82 */ /* 0x000f220000000a00 */
[----:B------:R-:W-:Y:S02]  /*1130*/  IMAD.MOV.U32 R5, RZ, RZ, 0x70 ;  /* 0x00000070ff057424 */ /* 0x000fe400078e00ff */
[----:B----4-:R4:W-:Y:S03]  /*1140*/  STS.64 [UR8], R8 ;  /* 0x00000008ff007988 */ /* 0x0109e60008000a08 */
[----:B--2---:R-:W-:-:S05]  /*1150*/  LOP3.LUT R4, R4, 0x10, R5, 0xd8, !PT ;  /* 0x0000001004047812 */ /* 0x004fca00078ed805 */
[----:B------:R4:W-:Y:S02]  /*1160*/  STS [UR8+0x8], R4 ;  /* 0x00000804ff007988 */ /* 0x0009e40008000808 */
.L_x_37:
[----:B--2---:R-:W-:Y:S05]  /*1170*/  BSYNC.RECONVERGENT B2 ;  /* 0x0000000000027941 */ /* 0x004fea0003800200 */
.L_x_36:
[----:B------:R-:W-:Y:S04]  /*1180*/  BSSY.RECONVERGENT B3, `(.L_x_38) ;  /* 0x0000011000037945 */ /* 0x000fe80003800200 */
[----:B------:R-:W-:Y:S04]  /*1190*/  BSSY.RELIABLE B2, `(.L_x_39) ;  /* 0x000000e000027945 */ /* 0x000fe80003800100 */
[----:B------:R-:W-:Y:S05]  /*11a0*/  @P3 BRA `(.L_x_40) ;  /* 0x0000000000243947 */ /* 0x000fea0003800000 */
[----:B----4-:R-:W2:Y:S01]  /*11b0*/  LDS R4, [UR8+0x34] ;  /* 0x00003408ff047984 */ /* 0x010ea20008000800 */
[----:B------:R-:W-:-:S05]  /*11c0*/  IMAD.MOV.U32 R5, RZ, RZ, 0x3f000000 ;  /* 0x3f000000ff057424 */ /* 0x000fca00078e00ff */
[----:B--2---:R-:W-:-:S05]  /*11d0*/  LOP3.LUT R4, R4, 0xff000000, R5, 0xb8, !PT ;  /* 0xff00000004047812 */ /* 0x004fca00078eb805 */
[----:B------:R2:W-:Y:S01]  /*11e0*/  STS [UR8+0x34], R4 ;  /* 0x00003404ff007988 */ /* 0x0005e20008000808 */
[----:B------:R-:W-:Y:S05]  /*11f0*/  @P3 BRA `(.L_x_41) ;  /* 0x00000000001c3947 */ /* 0x000fea0003800000 */
[----:B--2---:R-:W2:Y:S01]  /*1200*/  LDS R4, [UR8+0x38] ;  /* 0x00003808ff047984 */ /* 0x004ea20008000800 */
[----:B------:R-:W-:-:S05]  /*1210*/  IMAD.MOV.U32 R5, RZ, RZ, 0x3f ;  /* 0x0000003fff057424 */ /* 0x000fca00078e00ff */
[----:B--2---:R-:W-:-:S05]  /*1220*/  LOP3.LUT R4, R4, 0xff, R5, 0xb8, !PT ;  /* 0x000000ff04047812 */ /* 0x004fca00078eb805 */
[----:B------:R2:W-:Y:S02]  /*1230*/  STS [UR8+0x38], R4 ;  /* 0x00003804ff007988 */ /* 0x0005e40008000808 */
.L_x_40:
[----:B------:R-:W-:Y:S05]  /*1240*/  @P3 BREAK.RELIABLE B2 ;  /* 0x0000000000023942 */ /* 0x000fea0003800100 */
[----:B------:R-:W-:Y:S05]  /*1250*/  @P3 BRA `(.L_x_42) ;  /* 0x00000000000c3947 */ /* 0x000fea0003800000 */
[----:B------:R2:W-:Y:S02]  /*1260*/  STS [UR8+0x20], R3 ;  /* 0x00002003ff007988 */ /* 0x0005e40008000808 */
.L_x_41:
[----:B------:R-:W-:Y:S05]  /*1270*/  BSYNC.RELIABLE B2 ;  /* 0x0000000000027941 */ /* 0x000fea0003800100 */
.L_x_39:
[----:B------:R2:W-:Y:S02]  /*1280*/  @!P3 STS [UR8+0x24], R2 ;  /* 0x00002402ff00b988 */ /* 0x0005e40008000808 */
.L_x_42:
[----:B------:R-:W-:Y:S05]  /*1290*/  BSYNC.RECONVERGENT B3 ;  /* 0x0000000000037941 */ /* 0x000fea0003800200 */
.L_x_38:
[----:B------:R-:W-:Y:S05]  /*12a0*/  WARPSYNC.ALL ;  /* 0x0000000000007948 */ /* 0x000fea0003800000 */
[----:B------:R-:W-:Y:S01]  /*12b0*/  NOP ;  /* 0x0000000000007918 */ /* 0x000fe20000000000 */
[----:B------:R-:W-:Y:S04]  /*12c0*/  BSSY.RECONVERGENT B3, `(.L_x_43) ;  /* 0x000000e000037945 */ /* 0x000fe80003800200 */
[----:B------:R-:W-:Y:S05]  /*12d0*/  @P3 BRA `(.L_x_44) ;  /* 0x0000000000303947 */ /* 0x000fea0003800000 */
[----:B--2--5:R-:W2:Y:S01]  /*12e0*/  LDS R3, [UR8+0x34] ;  /* 0x00003408ff037984 */ /* 0x024ea20008000800 */
[----:B----4-:R-:W4:Y:S03]  /*12f0*/  LDC.64 R4, c[0x0][0x3b8] ;  /* 0x0000ee00ff047b82 */ /* 0x010f260000000a00 */
[----:B------:R-:W5:Y:S01]  /*1300*/  LDS R2, [UR8+0x1c] ;  /* 0x00001c08ff027984 */ /* 0x000f620008000800 */
[C---:B----4-:R-:W-:Y:S01]  /*1310*/  SHF.L.U64.HI R5, R4.reuse, 0x1, R5 ;  /* 0x0000000104057819 */ /* 0x050fe20000010205 */
[----:B------:R-:W-:-:S03]  /*1320*/  IMAD.SHL.U32 R4, R4, 0x2, RZ ;  /* 0x0000000204047824 */ /* 0x000fc600078e00ff */
[--C-:B------:R-:W-:Y:S02]  /*1330*/  SHF.R.U32.HI R7, RZ, 0x4, R5.reuse ;  /* 0x00000004ff077819 */ /* 0x100fe40000011605 */
[----:B------:R-:W-:-:S05]  /*1340*/  SHF.R.U64 R4, R4, 0x4, R5 ;  /* 0x0000000404047819 */ /* 0x000fca0000001205 */
[----:B------:R4:W-:Y:S01]  /*1350*/  STS [UR8+0xc], R4 ;  /* 0x00000c04ff007988 */ /* 0x0009e20008000808 */
[----:B--2---:R-:W-:Y:S02]  /*1360*/  LOP3.LUT R3, R3, 0x7, RZ, 0xb8, !PT ;  /* 0x0000000703037812 */ /* 0x004fe400078eb8ff */
[----:B-----5:R-:W-:-:S03]  /*1370*/  LOP3.LUT R2, R2, 0xf, R7, 0xb8, !PT ;  /* 0x0000000f02027812 */ /* 0x020fc600078eb807 */
[----:B------:R4:W-:Y:S04]  /*1380*/  STS [UR8+0x34], R3 ;  /* 0x00003403ff007988 */ /* 0x0009e80008000808 */
[----:B------:R4:W-:Y:S02]  /*1390*/  STS [UR8+0x1c], R2 ;  /* 0x00001c02ff007988 */ /* 0x0009e40008000808 */
.L_x_44:
[----:B------:R-:W-:Y:S05]  /*13a0*/  BSYNC.RECONVERGENT B3 ;  /* 0x0000000000037941 */ /* 0x000fea0003800200 */
.L_x_43:
[----:B------:R-:W-:Y:S04]  /*13b0*/  BSSY.RECONVERGENT B4, `(.L_x_45) ;  /* 0x000001a000047945 */ /* 0x000fe80003800200 */
[----:B------:R-:W-:Y:S04]  /*13c0*/  BSSY.RELIABLE B3, `(.L_x_46) ;  /* 0x0000015000037945 */ /* 0x000fe80003800100 */
[----:B------:R-:W-:Y:S05]  /*13d0*/  @P3 BRA `(.L_x_47) ;  /* 0x0000000000203947 */ /* 0x000fea0003800000 */
[----:B--2-4-:R-:W2:Y:S02]  /*13e0*/  LDS R2, [UR8+0x34] ;  /* 0x00003408ff027984 */ /* 0x014ea40008000800 */
[----:B--2---:R-:W-:-:S05]  /*13f0*/  LOP3.LUT R2, R2, 0x38, RZ, 0xb8, !PT ;  /* 0x0000003802027812 */ /* 0x004fca00078eb8ff */
[----:B------:R2:W-:Y:S01]  /*1400*/  STS [UR8+0x34], R2 ;  /* 0x00003402ff007988 */ /* 0x0005e20008000808 */
[----:B------:R-:W-:Y:S05]  /*1410*/  @P3 BRA `(.L_x_48) ;  /* 0x0000000000203947 */ /* 0x000fea0003800000 */
[----:B--2---:R-:W2:Y:S01]  /*1420*/  LDS R2, [UR8+0x8] ;  /* 0x00000808ff027984 */ /* 0x004ea20008000800 */
[----:B-----5:R-:W-:-:S05]  /*1430*/  IMAD.MOV.U32 R3, RZ, RZ, 0x780 ;  /* 0x00000780ff037424 */ /* 0x020fca00078e00ff */
[----:B--2---:R-:W-:-:S05]  /*1440*/  LOP3.LUT R2, R2, 0x500, R3, 0xd8, !PT ;  /* 0x0000050002027812 */ /* 0x004fca00078ed803 */
[----:B------:R2:W-:Y:S02]  /*1450*/  STS [UR8+0x8], R2 ;  /* 0x00000802ff007988 */ /* 0x0005e40008000808 */
.L_x_47:
[----:B------:R-:W-:Y:S05]  /*1460*/  @P3 BRA `(.L_x_49) ;  /* 0x0000000000283947 */ /* 0x000fea0003800000 */
[----:B--2-4-:R-:W2:Y:S02]  /*1470*/  LDS R2, [UR8+0x8] ;  /* 0x00000808ff027984 */ /* 0x014ea40008000800 */
[----:B--2---:R-:W-:-:S05]  /*1480*/  LOP3.LUT R2, R2, 0x1800, RZ, 0xb8, !PT ;  /* 0x0000180002027812 */ /* 0x004fca00078eb8ff */
[----:B------:R4:W-:Y:S02]  /*1490*/  STS [UR8+0x8], R2 ;  /* 0x00000802ff007988 */ /* 0x0009e40008000808 */
.L_x_48:
[----:B------:R-:W-:Y:S05]  /*14a0*/  @P3 BREAK.RELIABLE B3 ;  /* 0x0000000000033942 */ /* 0x000fea0003800100 */
[----:B------:R-:W-:Y:S05]  /*14b0*/  @P3 BRA `(.L_x_50) ;  /* 0x0000000000243947 */ /* 0x000fea0003800000 */
[----:B--2-4-:R-:W2:Y:S01]  /*14c0*/  LDS R2, [UR8+0x8] ;  /* 0x00000808ff027984 */ /* 0x014ea20008000800 */
[----:B-----5:R-:W-:-:S05]  /*14d0*/  IMAD.MOV.U32 R3, RZ, RZ, 0x6000 ;  /* 0x00006000ff037424 */ /* 0x020fca00078e00ff */
[----:B--2---:R-:W-:-:S04]  /*14e0*/  LOP3.LUT R2, R2, 0x6000, R3, 0xd8, !PT ;  /* 0x0000600002027812 */ /* 0x004fc800078ed803 */
[----:B------:R-:W-:-:S05]  /*14f0*/  LOP3.LUT R2, R2, 0x400000, RZ, 0xb8, !PT ;  /* 0x0040000002027812 */ /* 0x000fca00078eb8ff */
[----:B------:R2:W-:Y:S02]  /*1500*/  STS [UR8+0x8], R2 ;  /* 0x00000802ff007988 */ /* 0x0005e40008000808 */
.L_x_49:
[----:B------:R-:W-:Y:S05]  /*1510*/  BSYNC.RELIABLE B3 ;  /* 0x0000000000037941 */ /* 0x000fea0003800100 */
.L_x_46:
[----:B--2-4-:R-:W2:Y:S02]  /*1520*/  @!P3 LDS R2, [UR8+0x8] ;  /* 0x00000808ff02b984 */ /* 0x014ea40008000800 */
[----:B--2---:R-:W-:-:S05]  /*1530*/  @!P3 LOP3.LUT R2, R2, 0x8000, RZ, 0xb8, !PT ;  /* 0x000080000202b812 */ /* 0x004fca00078eb8ff */
[----:B------:R2:W-:Y:S02]  /*1540*/  @!P3 STS [UR8+0x8], R2 ;  /* 0x00000802ff00b988 */ /* 0x0005e40008000808 */
.L_x_50:
[----:B------:R-:W-:Y:S05]  /*1550*/  BSYNC.RECONVERGENT B4 ;  /* 0x0000000000047941 */ /* 0x000fea0003800200 */
.L_x_45:
[----:B------:R-:W-:Y:S05]  /*1560*/  WARPSYNC.ALL ;  /* 0x0000000000007948 */ /* 0x000fea0003800000 */
[----:B------:R-:W-:Y:S01]  /*1570*/  NOP ;  /* 0x0000000000007918 */ /* 0x000fe20000000000 */
[----:B------:R-:W-:-:S04]  /*1580*/  UIADD3 UR4, UPT, UPT, UR4, 0x100, URZ ;  /* 0x0000010004047890 */ /* 0x000fc8000fffe0ff */
[----:B------:R-:W-:-:S04]  /*1590*/  UIADD3 UR20, UP0, UPT, UR4, UR20, URZ ;  /* 0x0000001404147290 */ /* 0x000fc8000ff1e0ff */
[----:B------:R-:W-:Y:S01]  /*15a0*/  ULEA.HI.X.SX32 UR21, UR4, UR21, 0x1, UP0 ;  /* 0x0000001504157291 */ /* 0x000fe200080f0eff */
[----:B------:R-:W-:Y:S11]  /*15b0*/  @P0 BRA `(.L_x_51) ;  /* 0x0000000000300947 */ /* 0x000ff60003800000 */
[----:B--2-4-:R-:W2:Y:S01]  /*15c0*/  S2R R2, SR_LANEID ;  /* 0x0000000000027919 */ /* 0x014ea20000000000 */
[----:B------:R-:W-:Y:S05]  /*15d0*/  WARPSYNC.ALL ;  /* 0x0000000000007948 */ /* 0x000fea0003800000 */
[----:B------:R-:W-:Y:S01]  /*15e0*/  NOP ;  /* 0x0000000000007918 */ /* 0x000fe20000000000 */
[----:B--2---:R-:W-:-:S05]  /*15f0*/  IMAD.SHL.U32 R4, R2, 0x4, RZ ;  /* 0x0000000402047824 */ /* 0x004fca00078e00ff */
[----:B------:R-:W2:Y:S01]  /*1600*/  LDS R5, [R4+UR8] ;  /* 0x0000000804057984 */ /* 0x000ea20008000800 */
[----:B------:R-:W-:-:S05]  /*1610*/  IADD3 R2, P1, PT, R4, UR20, RZ ;  /* 0x0000001404027c10 */ /* 0x000fca000ff3e0ff */
[----:B-----5:R-:W-:-:S05]  /*1620*/  IMAD.X R3, RZ, RZ, UR21, P1 ;  /* 0x00000015ff037e24 */ /* 0x020fca00088e06ff */
[----:B--2---:R2:W4:Y:S01]  /*1630*/  ATOMG.E.EXCH.STRONG.GPU PT, RZ, [R2], R5 ;  /* 0x0000000502ff73a8 */ /* 0x00452200041ee100 */
[----:B------:R-:W-:-:S04]  /*1640*/  DEPBAR {5,4,3,2,1,0} ;  /* 0x0000003f0000791a */ /* 0x000fc80000000000 */
[----:B------:R-:W5:Y:S02]  /*1650*/  CCTL.E.C.LDCU.IV.DEEP [UR20] ;  /* 0x0000000014007540 */ /* 0x000f640009c08000 */
[----:B-----5:R2:W-:Y:S01]  /*1660*/  UTMACCTL.IV [UR20] ;  /* 0x00000000140079b9 */ /* 0x0205e20008000000 */
[----:B------:R-:W-:Y:S01]  /*1670*/  NOP ;  /* 0x0000000000007918 */ /* 0x000fe20000000000 */
.L_x_51:
[----:B------:R-:W-:Y:S05]  /*1680*/  @P0 BRA `(.L_x_52) ;  /* 0x00000000000c0947 */ /* 0x000fea0003800000 */
[----:B------:R0:W-:Y:S01]  /*1690*/  UTMACMDFLUSH ;  /* 0x00000000000079b7 */ /* 0x0001e20000000000 */
[----:B------:R-:W-:Y:S05]  /*16a0*/  @P0 BRA `(.L_x_52) ;  /* 0x0000000000040947 */ /* 0x000fea0003800000 */
[----:B------:R-:W-:-:S04]  /*16b0*/  DEPBAR.LE SB0, 0x0 ;  /* 0x000080000000791a */ /* 0x000fc80000000000 */
.L_x_52:
[----:B------:R-:W-:Y:S05]  /*16c0*/  WARPSYNC.ALL ;  /* 0x0000000000007948 */ /* 0x000fea0003800000 */
[----:B------:R-:W-:Y:S01]  /*16d0*/  NOP ;  /* 0x0000000000007918 */ /* 0x000fe20000000000 */
[----:B----4-:R-:W-:Y:S01]  /*16e0*/  BAR.SYNC.DEFER_BLOCKING 0x0 ;  /* 0x0000000000007b1d */ /* 0x010fe20000010000 */
[----:B--2---:R-:W-:Y:S01]  /*16f0*/  SHF.R.U32.HI R2, RZ, 0x5, R0 ;  /* 0x00000005ff027819 */ /* 0x004fe20000011600 */
[----:B------:R-:W-:-:S03]  /*1700*/  UIADD3 UR15, UPT, UPT, UR8, 0x6020, URZ ;  /* 0x00006020080f7890 */ /* 0x000fc6000fffe0ff */
[----:B------:R-:W-:Y:S01]  /*1710*/  R2UR UR22, R2 ;  /* 0x00000000021672ca */ /* 0x000fe200000e0000 */
[----:B------:R-:W-:Y:S01]  /*1720*/  VOTEU.ALL UP0, P3 ;  /* 0x0000000000ff7886 */ /* 0x000fe20001800000 */
[----:B------:R-:W-:Y:S01]  /*1730*/  UMOV UR4, 0x1 ;  /* 0x0000000100047882 */ /* 0x000fe20000000000 */
[----:B------:R-:W-:Y:S01]  /*1740*/  VOTEU.ALL UP1, P3 ;  /* 0x0000000000ff7886 */ /* 0x000fe20001820000 */
[----:B------:R-:W-:Y:S02]  /*1750*/  BSSY.RECONVERGENT B4, `(.L_x_53) ;  /* 0x0000018000047945 */ /* 0x000fe40003800200 */
[----:B------:R-:W-:-:S04]  /*1760*/  @!UP0 UIADD3 UR10, UPT, UPT, -UR4, 0x100000, URZ ;  /* 0x00100000040a8890 */ /* 0x000fc8000fffe1ff */
[----:B------:R-:W-:Y:S02]  /*1770*/  @!UP0 USHF.L.U32 UR11, UR10, 0xb, URZ ;  /* 0x0000000b0a0b8899 */ /* 0x000fe400080006ff */
[----:B------:R-:W-:Y:S02]  /*1780*/  @!UP0 USHF.L.U32 UR10, UR10, 0x1, URZ ;  /* 0x000000010a0a8899 */ /* 0x000fe400080006ff */
[----:B------:R-:W-:-:S04]  /*1790*/  @!UP0 UIADD3 UR4, UPT, UPT, -UR4, 0x100000, URZ ;  /* 0x0010000004048890 */ /* 0x000fc8000fffe1ff */
[----:B------:R-:W-:Y:S02]  /*17a0*/  @!UP0 USHF.L.U32 UR5, UR4, 0xb, URZ ;  /* 0x0000000b04058899 */ /* 0x000fe400080006ff */
[----:B------:R-:W-:Y:S01]  /*17b0*/  @!UP0 USHF.L.U32 UR4, UR4, 0x1, URZ ;  /* 0x0000000104048899 */ /* 0x000fe200080006ff */
[----:B------:R-:W-:Y:S01]  /*17c0*/  VOTEU.ALL UP0, P3 ;  /* 0x0000000000ff7886 */ /* 0x000fe20001800000 */
[----:B------:R-:W2:Y:S04]  /*17d0*/  FENCE.VIEW.ASYNC.S ;  /* 0x00000000000073c6 */ /* 0x000ea80000000000 */
[----:B--2---:R2:W4:Y:S06]  /*17e0*/  @!UP0 SYNCS.EXCH.64 URZ, [UR8+0x6000], UR10 ;  /* 0x0060000a08ff85b2 */ /* 0x00452c0008000100 */
[----:B------:R2:W4:Y:S02]  /*17f0*/  @!UP1 SYNCS.EXCH.64 URZ, [UR8+0x6020], UR4 ;  /* 0x0060200408ff95b2 */ /* 0x0005240008000100 */
[----:B----4-:R-:W-:Y:S06]  /*1800*/  BAR.SYNC.DEFER_BLOCKING 0x0 ;  /* 0x0000000000007b1d */ /* 0x010fec0000010000 */
[----:B------:R-:W-:Y:S05]  /*1810*/  @P3 BRA `(.L_x_54) ;  /* 0x00000000002c3947 */ /* 0x000fea0003800000 */
[----:B--2---:R-:W-:Y:S02]  /*1820*/  UMOV UR4, 0x1 ;  /* 0x0000000100047882 */ /* 0x004fe40000000000 */
[----:B------:R-:W-:-:S04]  /*1830*/  UIADD3 UR10, UPT, UPT, -UR4, 0x100000, URZ ;  /* 0x00100000040a7890 */ /* 0x000fc8000fffe1ff */
[----:B------:R-:W-:Y:S02]  /*1840*/  USHF.L.U32 UR11, UR10, 0xb, URZ ;  /* 0x0000000b0a0b7899 */ /* 0x000fe400080006ff */
[----:B------:R-:W-:Y:S02]  /*1850*/  USHF.L.U32 UR10, UR10, 0x1, URZ ;  /* 0x000000010a0a7899 */ /* 0x000fe400080006ff */
[----:B------:R-:W-:-:S04]  /*1860*/  UIADD3 UR4, UPT, UPT, -UR4, 0x100000, URZ ;  /* 0x0010000004047890 */ /* 0x000fc8000fffe1ff */
[----:B------:R-:W-:Y:S02]  /*1870*/  USHF.L.U32 UR5, UR4, 0xb, URZ ;  /* 0x0000000b04057899 */ /* 0x000fe400080006ff */
[----:B------:R-:W-:Y:S01]  /*1880*/  USHF.L.U32 UR4, UR4, 0x1, URZ ;  /* 0x0000000104047899 */ /* 0x000fe200080006ff */
[----:B------:R-:W2:Y:S03]  /*1890*/  FENCE.VIEW.ASYNC.S ;  /* 0x00000000000073c6 */ /* 0x000ea60000000000 */
[----:B--2---:R4:W2:Y:S08]  /*18a0*/  SYNCS.EXCH.64 URZ, [UR8+0x6008], UR10 ;  /* 0x0060080a08ff75b2 */ /* 0x0048b00008000100 */
[----:B------:R4:W3:Y:S02]  /*18b0*/  SYNCS.EXCH.64 URZ, [UR8+0x6028], UR4 ;  /* 0x0060280408ff75b2 */ /* 0x0008e40008000100 */
[----:B----4-:R-:W-:Y:S01]  /*18c0*/  NOP ;  /* 0x0000000000007918 */ /* 0x010fe20000000000 */
.L_x_54:
[----:B--2---:R-:W-:Y:S05]  /*18d0*/  BSYNC.RECONVERGENT B4 ;  /* 0x0000000000047941 */ /* 0x004fea0003800200 */
.L_x_53:
[----:B---3--:R-:W-:Y:S01]  /*18e0*/  BAR.SYNC.DEFER_BLOCKING 0x0 ;  /* 0x0000000000007b1d */ /* 0x008fe20000010000 */
[----:B------:R-:W-:Y:S01]  /*18f0*/  USHF.L.U32 UR19, UR7, 0x6, URZ ;  /* 0x0000000607137899 */ /* 0x000fe200080006ff */
[----:B------:R-:W-:Y:S01]  /*1900*/  ISETP.GE.AND P0, PT, R6, 0x1, PT ;  /* 0x000000010600780c */ /* 0x000fe20003f06270 */
[----:B------:R-:W-:-:S03]  /*1910*/  USHF.L.U32 UR14, UR9, 0x6, URZ ;  /* 0x00000006090e7899 */ /* 0x000fc600080006ff */
[----:B------:R-:W-:Y:S04]  /*1920*/  BSSY.RECONVERGENT B4, `(.L_x_55) ;  /* 0x000000d000047945 */ /* 0x000fe80003800200 */
[----:B------:R-:W-:Y:S05]  /*1930*/  @P3 BRA `(.L_x_56) ;  /* 0x00000000002c3947 */ /* 0x000fea0003800000 */
[----:B------:R-:W-:Y:S02]  /*1940*/  UMOV UR4, 0x1 ;  /* 0x0000000100047882 */ /* 0x000fe40000000000 */
[----:B------:R-:W-:-:S04]  /*1950*/  UIADD3 UR10, UPT, UPT, -UR4, 0x100000, URZ ;  /* 0x00100000040a7890 */ /* 0x000fc8000fffe1ff */
[----:B------:R-:W-:Y:S02]  /*1960*/  USHF.L.U32 UR11, UR10, 0xb, URZ ;  /* 0x0000000b0a0b7899 */ /* 0x000fe400080006ff */
[----:B------:R-:W-:Y:S02]  /*1970*/  USHF.L.U32 UR10, UR10, 0x1, URZ ;  /* 0x000000010a0a7899 */ /* 0x000fe400080006ff */
[----:B------:R-:W-:-:S04]  /*1980*/  UIADD3 UR4, UPT, UPT, -UR4, 0x100000, URZ ;  /* 0x0010000004047890 */ /* 0x000fc8000fffe1ff */
[----:B------:R-:W-:Y:S02]  /*1990*/  USHF.L.U32 UR5, UR4, 0xb, URZ ;  /* 0x0000000b04057899 */ /* 0x000fe400080006ff */
[----:B------:R-:W-:Y:S01]  /*19a0*/  USHF.L.U32 UR4, UR4, 0x1, URZ ;  /* 0x0000000104047899 */ /* 0x000fe200080006ff */
[----:B------:R-:W2:Y:S03]  /*19b0*/  FENCE.VIEW.ASYNC.S ;  /* 0x00000000000073c6 */ /* 0x000ea60000000000 */
[----:B--2---:R2:W3:Y:S08]  /*19c0*/  SYNCS.EXCH.64 URZ, [UR8+0x6010], UR10 ;  /* 0x0060100a08ff75b2 */ /* 0x0044f00008000100 */
[----:B------:R2:W4:Y:S01]  /*19d0*/  SYNCS.EXCH.64 URZ, [UR8+0x6030], UR4 ;  /* 0x0060300408ff75b2 */ /* 0x0005220008000100 */
[----:B------:R-:W-:Y:S01]  /*19e0*/  NOP ;  /* 0x0000000000007918 */ /* 0x000fe20000000000 */
.L_x_56:
[----:B--2---:R-:W-:Y:S05]  /*19f0*/  BSYNC.RECONVERGENT B4 ;  /* 0x0000000000047941 */ /* 0x004fea0003800200 */
.L_x_55:
[----:B------:R-:W-:Y:S05]  /*1a00*/  @!P0 BRA `(.L_x_57) ;  /* 0x00000008001c8947 */ /* 0x000fea0003800000 */
[----:B---34-:R-:W-:Y:S01]  /*1a10*/  BAR.SYNC.DEFER_BLOCKING 0x0 ;  /* 0x0000000000007b1d */ /* 0x018fe20000010000 */
[----:B------:R-:W-:Y:S01]  /*1a20*/  @!P3 IMAD.MOV.U32 R2, RZ, RZ, 0x2000 ;  /* 0x00002000ff02b424 */ /* 0x000fe200078e00ff */
[----:B------:R-:W-:Y:S02]  /*1a30*/  ELECT P1, URZ, PT ;  /* 0x0000000000ff782f */ /* 0x000fe40003820000 */
[----:B------:R-:W-:Y:S02]  /*1a40*/  ELECT P0, URZ, PT ;  /* 0x0000000000ff782f */ /* 0x000fe40003800000 */
[C---:B------:R-:W-:Y:S01]  /*1a50*/  ISETP.LT.U32.AND P1, PT, R36.reuse, 0x20, P1 ;  /* 0x000000202400780c */ /* 0x040fe20000f21070 */
[----:B------:R-:W-:Y:S01]  /*1a60*/  UMOV UR11, UR19 ;  /* 0x00000013000b7c82 */ /* 0x000fe20008000000 */
[----:B------:R-:W-:Y:S01]  /*1a70*/  ISETP.LT.U32.AND P0, PT, R36, 0x20, P0 ;  /* 0x000000202400780c */ /* 0x000fe20000701070 */
[----:B------:R-:W-:Y:S01]  /*1a80*/  UIADD3 UR4, UPT, UPT, UR8, 0x3000, URZ ;  /* 0x0000300008047890 */ /* 0x000fe2000fffe0ff */
[----:B------:R-:W-:-:S09]  /*1a90*/  UMOV UR6, UR14 ;  /* 0x0000000e00067c82 */ /* 0x000fd20008000000 */
[----:B------:R-:W-:Y:S01]  /*1aa0*/  VOTEU.ANY UP0, P1 ;  /* 0x0000000000ff7886 */ /* 0x000fe20000800100 */
[----:B------:R-:W-:Y:S01]  /*1ab0*/  VOTEU.ANY UP2, P1 ;  /* 0x0000000000ff7886 */ /* 0x000fe20000840100 */
[----:B------:R-:W-:Y:S01]  /*1ac0*/  VOTEU.ANY UP1, P0 ;  /* 0x0000000000ff7886 */ /* 0x000fe20000020100 */
[----:B------:R-:W-:Y:S01]  /*1ad0*/  VOTEU.ANY UP3, P0 ;  /* 0x0000000000ff7886 */ /* 0x000fe20000060100 */
[----:B------:R2:W-:Y:S01]  /*1ae0*/  @!P3 SYNCS.ARRIVE.TRANS64 RZ, [UR8+0x6000], R2 ;  /* 0x00600002ffffb9a7 */ /* 0x0005e20008000008 */
[----:B------:R3:W-:Y:S06]  /*1af0*/  MEMBAR.ALL.CTA ;  /* 0x0000000000007992 */ /* 0x0007ec0000008000 */
[----:B---3--:R-:W3:Y:S01]  /*1b00*/  FENCE.VIEW.ASYNC.S ;  /* 0x00000000000073c6 */ /* 0x008ee20000000000 */
[----:B------:R-:W-:Y:S01]  /*1b10*/  @UP0 UIADD3 UR9, UPT, UPT, UR8, 0x6000, URZ ;  /* 0x0000600008090890 */ /* 0x000fe2000fffe0ff */
[----:B------:R-:W-:Y:S01]  /*1b20*/  @UP0 UMOV UR10, URZ ;  /* 0x000000ff000a0c82 */ /* 0x000fe20008000000 */
[----:B------:R-:W-:Y:S01]  /*1b30*/  @UP1 UIADD3 UR5, UPT, UPT, UR8, 0x6000, URZ ;  /* 0x0000600008051890 */ /* 0x000fe2000fffe0ff */
[----:B------:R-:W-:Y:S01]  /*1b40*/  @UP1 UMOV UR7, URZ ;  /* 0x000000ff00071c82 */ /* 0x000fe20008000000 */
[----:B------:R-:W-:Y:S01]  /*1b50*/  UISETP.NE.U32.AND UP0, UPT, UR22, URZ, UPT ;  /* 0x000000ff1600728c */ /* 0x000fe2000bf05070 */
[----:B---3--:R-:W-:Y:S06]  /*1b60*/  BAR.SYNC.DEFER_BLOCKING 0x0 ;  /* 0x0000000000007b1d */ /* 0x008fec0000010000 */
[----:B------:R2:W-:Y:S02]  /*1b70*/  @UP2 UTMALDG.2D [UR8], [UR24] ;  /* 0x00000008180025b4 */ /* 0x0005e40008008000 */
[----:B------:R-:W-:Y:S06]  /*1b80*/  BAR.SYNC.DEFER_BLOCKING 0x0 ;  /* 0x0000000000007b1d */ /* 0x000fec0000010000 */
[----:B------:R2:W-:Y:S02]  /*1b90*/  @UP3 UTMALDG.2D [UR4], [UR26] ;  /* 0x000000041a0035b4 */ /* 0x0005e40008008000 */
[----:B------:R-:W-:Y:S06]  /*1ba0*/  BAR.SYNC.DEFER_BLOCKING 0x0 ;  /* 0x0000000000007b1d */ /* 0x000fec0000010000 */
[----:B------:R-:W3:Y:S02]  /*1bb0*/  SYNCS.PHASECHK.TRANS64.TRYWAIT P0, [UR8+0x6000], RZ ;  /* 0x006000ffff0075a7 */ /* 0x000ee40008001108 */
[----:B--23--:R-:W-:Y:S05]  /*1bc0*/  @!P0 BRA `(.L_x_58) ;  /* 0x0000000c006c8947 */ /* 0x00cfea0003800000 */
.L_x_74:
[----:B------:R-:W-:Y:S05]  /*1bd0*/  BRA.U UP0, `(.L_x_59) ;  /* 0x0000000100547547 */ /* 0x000fea000b800000 */
[----:B------:R-:W-:Y:S02]  /*1be0*/  USHF.R.U32.HI UR5, URZ, 0x4, UR8 ;  /* 0x00000004ff057899 */ /* 0x000fe40008011608 */
[----:B------:R-:W-:Y:S02]  /*1bf0*/  USHF.R.U32.HI UR6, URZ, 0x4, UR4 ;  /* 0x00000004ff067899 */ /* 0x000fe40008011604 */
[----:B------:R-:W-:Y:S02]  /*1c00*/  USGXT.U32 UR4, UR5, 0xe ;  /* 0x0000000e0504789a */ /* 0x000fe40008000000 */
[----:B------:R-:W-:Y:S01]  /*1c10*/  USGXT.U32 UR6, UR6, 0xe ;  /* 0x0000000e0606789a */ /* 0x000fe20008000000 */
[----:B------:R-:W-:Y:S01]  /*1c20*/  UMOV UR10, 0xfffffffe ;  /* 0xfffffffe000a7882 */ /* 0x000fe20000000000 */
[----:B------:R-:W-:Y:S01]  /*1c30*/  UMOV UR11, 0x7fffbfdf ;  /* 0x7fffbfdf000b7882 */ /* 0x000fe20000000000 */
[----:B------:R-:W-:Y:S01]  /*1c40*/  UMOV UR12, 0x80 ;  /* 0x00000080000c7882 */ /* 0x000fe20000000000 */
[----:B------:R-:W-:Y:S01]  /*1c50*/  UMOV UR13, 0x40004040 ;  /* 0x40004040000d7882 */ /* 0x000fe20000000000 */
[----:B------:R-:W-:Y:S01]  /*1c60*/  UMOV UR5, URZ ;  /* 0x000000ff00057c82 */ /* 0x000fe20008000000 */
[----:B------:R-:W-:Y:S01]  /*1c70*/  UMOV UR7, URZ ;  /* 0x000000ff00077c82 */ /* 0x000fe20008000000 */
[----:B------:R-:W-:-:S02]  /*1c80*/  UIADD3.64 UR10, UPT, UPT, UR4, -UR10, URZ ;  /* 0x8000000a040a7297 */ /* 0x000fc4000fffe0ff */
[----:B------:R-:W-:Y:S01]  /*1c90*/  UIADD3.64 UR12, UPT, UPT, UR6, UR12, URZ ;  /* 0x0000000c060c7297 */ /* 0x000fe2000fffe0ff */
[----:B------:R-:W-:Y:S01]  /*1ca0*/  UMOV UR16, 0x0 ;  /* 0x0000000000107882 */ /* 0x000fe20000000000 */
[----:B------:R-:W-:Y:S01]  /*1cb0*/  UMOV UR17, 0x4110490 ;  /* 0x0411049000117882 */ /* 0x000fe20000000000 */
[----:B------:R-:W-:Y:S01]  /*1cc0*/  UMOV UR5, 0x80004020 ;  /* 0x8000402000057882 */ /* 0x000fe20000000000 */
[----:B------:R-:W-:Y:S01]  /*1cd0*/  UMOV UR7, 0x40004040 ;  /* 0x4000404000077882 */ /* 0x000fe20000000000 */
[----:B------:R-:W-:Y:S01]  /*1ce0*/  UMOV UR28, 0x0 ;  /* 0x00000000001c7882 */ /* 0x000fe20000000000 */
[----:B------:R-:W-:Y:S01]  /*1cf0*/  UMOV UR29, 0x4110490 ;  /* 0x04110490001d7882 */ /* 0x000fe20000000000 */
[----:B------:R2:W-:Y:S02]  /*1d00*/  UTCHMMA gdesc[UR4], gdesc[UR6], tmem[UR23], tmem[UR16], idesc[UR17], !UPT ;  /* 0x00ff1006040075ea */ /* 0x0005e4000f800017 */
[----:B------:R2:W-:Y:S01]  /*1d10*/  UTCHMMA gdesc[UR10], gdesc[UR12], tmem[UR23], tmem[UR28], idesc[UR29], UPT ;  /* 0x00ff1c0c0a0075ea */ /* 0x0005e2000b800017 */
[----:B------:R-:W-:-:S02]  /*1d20*/  NOP ;  /* 0x0000000000007918 */ /* 0x000fc40000000000 */
.L_x_59:
[----:B------:R-:W-:Y:S01]  /*1d30*/  ELECT P0, URZ, PT ;  /* 0x0000000000ff782f */ /* 0x000fe20003800000 */
[----:B--2---:R-:W-:Y:S01]  /*1d40*/  UMOV UR4, UR15 ;  /* 0x0000000f00047c82 */ /* 0x004fe20008000000 */
[----:B------:R-:W-:Y:S02]  /*1d50*/  UMOV UR5, URZ ;  /* 0x000000ff00057c82 */ /* 0x000fe40008000000 */
[----:B------:R-:W-:-:S13]  /*1d60*/  ISETP.LT.U32.AND P0, PT, R36, 0x20, P0 ;  /* 0x000000202400780c */ /* 0x000fda0000701070 */
[----:B------:R-:W-:Y:S01]  /*1d70*/  VOTEU.ANY UP0, P0 ;  /* 0x0000000000ff7886 */ /* 0x000fe20000000100 */
[----:B------:R-:W-:Y:S01]  /*1d80*/  VOTEU.ANY UP1, P0 ;  /* 0x0000000000ff7886 */ /* 0x000fe20000020100 */
[----:B------:R-:W-:-:S03]  /*1d90*/  ISETP.GE.U32.AND P0, PT, R6, 0x21, PT ;  /* 0x000000210600780c */ /* 0x000fc60003f06070 */
[----:B------:R-:W-:Y:S02]  /*1da0*/  @UP0 UMOV UR4, UR4 ;  /* 0x0000000400040c82 */ /* 0x000fe40008000000 */
[----:B------:R2:W-:Y:S01]  /*1db0*/  @UP1 UTCBAR [UR4], URZ ;  /* 0x000000ff040013e9 */ /* 0x0005e200080000ff */
[----:B------:R-:W-:Y:S06]  /*1dc0*/  BAR.SYNC.DEFER_BLOCKING 0x0 ;  /* 0x0000000000007b1d */ /* 0x000fec0000010000 */
[----:B------:R-:W3:Y:S02]  /*1dd0*/  SYNCS.PHASECHK.TRANS64.TRYWAIT P1, [UR8+0x6020], RZ ;  /* 0x006020ffff0075a7 */ /* 0x000ee40008021108 */
[----:B--23--:R-:W-:Y:S05]  /*1de0*/  @!P1 BRA `(.L_x_60) ;  /* 0x0000000800f09947 */ /* 0x00cfea0003800000 */
.L_x_75:
[----:B------:R-:W-:Y:S01]  /*1df0*/  UMOV UR4, URZ ;  /* 0x000000ff00047c82 */ /* 0x000fe20008000000 */
[----:B------:R-:W-:Y:S05]  /*1e00*/  @!P0 BRA `(.L_x_57) ;  /* 0x00000004001c8947 */ /* 0x000fea0003800000 */
[----:B------:R-:W2:Y:S01]  /*1e10*/  LDCU UR29, c[0x0][0x3a0] ;  /* 0x00007400ff1d77ac */ /* 0x000ea20008000800 */
[----:B------:R-:W-:Y:S01]  /*1e20*/  UMOV UR9, 0x1 ;  /* 0x0000000100097882 */ /* 0x000fe20000000000 */
[----:B------:R-:W-:-:S05]  /*1e30*/  UMOV UR18, 0x20 ;  /* 0x0000002000127882 */ /* 0x000fca0000000000 */
.L_x_64:
[----:B------:R-:W-:Y:S01]  /*1e40*/  BAR.SYNC.DEFER_BLOCKING 0x0 ;  /* 0x0000000000007b1d */ /* 0x000fe20000010000 */
[----:B------:R-:W-:Y:S01]  /*1e50*/  ULEA UR28, UR9, UR8, 0x3 ;  /* 0x00000008091c7291 */ /* 0x000fe2000f8e18ff */
[----:B------:R-:W-:Y:S01]  /*1e60*/  @!P3 IMAD.MOV.U32 R2, RZ, RZ, 0x2000 ;  /* 0x00002000ff02b424 */ /* 0x000fe200078e00ff */
[----:B------:R-:W-:Y:S01]  /*1e70*/  ELECT P1, URZ, PT ;  /* 0x0000000000ff782f */ /* 0x000fe20003820000 */
[----:B------:R-:W-:-:S03]  /*1e80*/  ULEA UR16, UR9, UR8, 0xc ;  /* 0x0000000809107291 */ /* 0x000fc6000f8e60ff */
[----:B------:R-:W-:Y:S02]  /*1e90*/  ISETP.LT.U32.AND P1, PT, R36, 0x20, P1 ;  /* 0x000000202400780c */ /* 0x000fe40000f21070 */
[----:B------:R-:W-:Y:S01]  /*1ea0*/  ELECT P0, URZ, PT ;  /* 0x0000000000ff782f */ /* 0x000fe20003800000 */
[----:B------:R-:W-:-:S03]  /*1eb0*/  UIADD3 UR12, UPT, UPT, UR16, 0x3000, URZ ;  /* 0x00003000100c7890 */ /* 0x000fc6000fffe0ff */
[----:B------:R-:W-:Y:S01]  /*1ec0*/  ISETP.LT.U32.AND P0, PT, R36, 0x20, P0 ;  /* 0x000000202400780c */ /* 0x000fe20000701070 */
[----:B------:R-:W-:Y:S01]  /*1ed0*/  UMOV UR15, UR18 ;  /* 0x00000012000f7c82 */ /* 0x000fe20008000000 */
[----:B------:R-:W-:-:S05]  /*1ee0*/  USHF.L.U32 UR5, UR4, 0x1f, URZ ;  /* 0x0000001f04057899 */ /* 0x000fca00080006ff */
[----:B------:R-:W-:Y:S01]  /*1ef0*/  VOTEU.ANY UP0, P1 ;  /* 0x0000000000ff7886 */ /* 0x000fe20000800100 */
[----:B------:R3:W-:Y:S01]  /*1f00*/  @!P3 SYNCS.ARRIVE.TRANS64 RZ, [UR28+0x6000], R2 ;  /* 0x00600002ffffb9a7 */ /* 0x0007e2000800001c */
[----:B------:R4:W-:Y:S06]  /*1f10*/  MEMBAR.ALL.CTA ;  /* 0x0000000000007992 */ /* 0x0009ec0000008000 */
[----:B----4-:R-:W4:Y:S01]  /*1f20*/  FENCE.VIEW.ASYNC.S ;  /* 0x00000000000073c6 */ /* 0x010f220000000000 */
[----:B------:R-:W-:Y:S01]  /*1f30*/  @UP0 UIADD3 UR17, UPT, UPT, UR28, 0x6000, URZ ;  /* 0x000060001c110890 */ /* 0x000fe2000fffe0ff */
[----:B----4-:R-:W-:Y:S01]  /*1f40*/  VOTEU.ANY UP0, P1 ;  /* 0x0000000000ff7886 */ /* 0x010fe20000800100 */
[----:B------:R-:W-:Y:S01]  /*1f50*/  VOTEU.ANY UP1, P0 ;  /* 0x0000000000ff7886 */ /* 0x000fe20000020100 */
[----:B---3--:R-:W-:-:S04]  /*1f60*/  IMAD.U32 R2, RZ, RZ, UR5 ;  /* 0x00000005ff027e24 */ /* 0x008fc8000f8e00ff */
[----:B------:R-:W-:Y:S01]  /*1f70*/  @UP1 UIADD3 UR13, UPT, UPT, UR28, 0x6000, URZ ;  /* 0x000060001c0d1890 */ /* 0x000fe2000fffe0ff */
[----:B------:R-:W-:Y:S01]  /*1f80*/  VOTEU.ANY UP1, P0 ;  /* 0x0000000000ff7886 */ /* 0x000fe20000020100 */
[----:B------:R-:W-:Y:S06]  /*1f90*/  BAR.SYNC.DEFER_BLOCKING 0x0 ;  /* 0x0000000000007b1d */ /* 0x000fec0000010000 */
[----:B------:R3:W-:Y:S01]  /*1fa0*/  @UP0 UTMALDG.2D [UR16], [UR24] ;  /* 0x00000010180005b4 */ /* 0x0007e20008008000 */
[----:B------:R-:W-:Y:S01]  /*1fb0*/  UISETP.NE.U32.AND UP0, UPT, UR22, URZ, UPT ;  /* 0x000000ff1600728c */ /* 0x000fe2000bf05070 */
[----:B------:R-:W-:Y:S06]  /*1fc0*/  BAR.SYNC.DEFER_BLOCKING 0x0 ;  /* 0x0000000000007b1d */ /* 0x000fec0000010000 */
[----:B------:R3:W-:Y:S02]  /*1fd0*/  @UP1 UTMALDG.2D [UR12], [UR26] ;  /* 0x0000000c1a0015b4 */ /* 0x0007e40008008000 */
[----:B------:R-:W-:Y:S06]  /*1fe0*/  BAR.SYNC.DEFER_BLOCKING 0x0 ;  /* 0x0000000000007b1d */ /* 0x000fec0000010000 */
[----:B------:R-:W4:Y:S02]  /*1ff0*/  SYNCS.PHASECHK.TRANS64.TRYWAIT P0, [UR28+0x6000], R2 ;  /* 0x00600002ff0075a7 */ /* 0x000f24000800111c */
[----:B---34-:R-:W-:Y:S05]  /*2000*/  @!P0 BRA `(.L_x_61) ;  /* 0x0000000800748947 */ /* 0x018fea0003800000 */
.L_x_76:
[----:B------:R-:W-:Y:S05]  /*2010*/  BRA.U UP0, `(.L_x_62) ;  /* 0x00000001004c7547 */ /* 0x000fea000b800000 */
[----:B------:R-:W-:Y:S02]  /*2020*/  USHF.R.U32.HI UR10, URZ, 0x4, UR16 ;  /* 0x00000004ff0a7899 */ /* 0x000fe40008011610 */
[----:B------:R-:W-:Y:S02]  /*2030*/  USHF.R.U32.HI UR12, URZ, 0x4, UR12 ;  /* 0x00000004ff0c7899 */ /* 0x000fe4000801160c */
[----:B------:R-:W-:Y:S02]  /*2040*/  USGXT.U32 UR10, UR10, 0xe ;  /* 0x0000000e0a0a789a */ /* 0x000fe40008000000 */
[----:B------:R-:W-:Y:S02]  /*2050*/  USGXT.U32 UR12, UR12, 0xe ;  /* 0x0000000e0c0c789a */ /* 0x000fe40008000000 */
[----:B------:R-:W-:Y:S02]  /*2060*/  UIADD3 UR16, UP0, UPT, UR10, 0x2, URZ ;  /* 0x000000020a107890 */ /* 0x000fe4000ff1e0ff */
[----:B------:R-:W-:Y:S01]  /*2070*/  UIADD3 UR30, UP1, UPT, UR12, 0x80, URZ ;  /* 0x000000800c1e7890 */ /* 0x000fe2000ff3e0ff */
[----:B------:R-:W-:Y:S01]  /*2080*/  UMOV UR5, URZ ;  /* 0x000000ff00057c82 */ /* 0x000fe20008000000 */
[----:B------:R-:W-:Y:S01]  /*2090*/  UMOV UR6, URZ ;  /* 0x000000ff00067c82 */ /* 0x000fe20008000000 */
[----:B------:R-:W-:-:S02]  /*20a0*/  UIADD3.X UR17, UPT, UPT, UR5, -0x7fffbfe0, URZ, UP0, !UPT ;  /* 0x8000402005117890 */ /* 0x000fc400087fe4ff */
[----:B------:R-:W-:Y:S01]  /*20b0*/  UIADD3.X UR31, UPT, UPT, UR6, 0x40004040, URZ, UP1, !UPT ;  /* 0x40004040061f7890 */ /* 0x000fe20008ffe4ff */
[----:B------:R-:W-:Y:S01]  /*20c0*/  UMOV UR32, 0x0 ;  /* 0x0000000000207882 */ /* 0x000fe20000000000 */
[----:B------:R-:W-:Y:S01]  /*20d0*/  UMOV UR33, 0x4110490 ;  /* 0x0411049000217882 */ /* 0x000fe20000000000 */
[----:B------:R-:W-:Y:S01]  /*20e0*/  UMOV UR11, 0x80004020 ;  /* 0x80004020000b7882 */ /* 0x000fe20000000000 */
[----:B------:R-:W-:Y:S01]  /*20f0*/  UMOV UR13, 0x40004040 ;  /* 0x40004040000d7882 */ /* 0x000fe20000000000 */
[----:B------:R-:W-:Y:S01]  /*2100*/  UMOV UR6, 0x0 ;  /* 0x0000000000067882 */ /* 0x000fe20000000000 */
[----:B------:R-:W-:Y:S01]  /*2110*/  UMOV UR7, 0x4110490 ;  /* 0x0411049000077882 */ /* 0x000fe20000000000 */
[----:B------:R3:W-:Y:S02]  /*2120*/  UTCHMMA gdesc[UR10], gdesc[UR12], tmem[UR23], tmem[UR32], idesc[UR33], UPT ;  /* 0x00ff200c0a0075ea */ /* 0x0007e4000b800017 */
[----:B------:R3:W-:Y:S01]  /*2130*/  UTCHMMA gdesc[UR16], gdesc[UR30], tmem[UR23], tmem[UR6], idesc[UR7], UPT ;  /* 0x00ff061e100075ea */ /* 0x0007e2000b800017 */
[----:B------:R-:W-:-:S02]  /*2140*/  NOP ;  /* 0x0000000000007918 */ /* 0x000fc40000000000 */
.L_x_62:
[----:B------:R-:W-:Y:S01]  /*2150*/  ELECT P0, URZ, PT ;  /* 0x0000000000ff782f */ /* 0x000fe20003800000 */
[----:B---3--:R-:W-:-:S03]  /*2160*/  UIADD3 UR6, UPT, UPT, UR28, 0x6020, URZ ;  /* 0x000060201c067890 */ /* 0x008fc6000fffe0ff */
[----:B------:R-:W-:Y:S01]  /*2170*/  ISETP.LT.U32.AND P0, PT, R36, 0x20, P0 ;  /* 0x000000202400780c */ /* 0x000fe20000701070 */
[----:B------:R-:W-:-:S12]  /*2180*/  UMOV UR7, URZ ;  /* 0x000000ff00077c82 */ /* 0x000fd80008000000 */
[----:B------:R-:W-:Y:S01]  /*2190*/  VOTEU.ANY UP0, P0 ;  /* 0x0000000000ff7886 */ /* 0x000fe20000000100 */
[----:B------:R-:W-:-:S04]  /*21a0*/  VOTEU.ANY UP1, P0 ;  /* 0x0000000000ff7886 */ /* 0x000fc80000020100 */
[----:B------:R-:W-:Y:S02]  /*21b0*/  @UP0 UMOV UR6, UR6 ;  /* 0x0000000600060c82 */ /* 0x000fe40008000000 */
[----:B------:R3:W-:Y:S01]  /*21c0*/  @UP1 UTCBAR [UR6], URZ ;  /* 0x000000ff060013e9 */ /* 0x0007e200080000ff */
[----:B------:R-:W-:Y:S06]  /*21d0*/  BAR.SYNC.DEFER_BLOCKING 0x0 ;  /* 0x0000000000007b1d */ /* 0x000fec0000010000 */
[----:B------:R-:W4:Y:S02]  /*21e0*/  SYNCS.PHASECHK.TRANS64.TRYWAIT P0, [UR28+0x6020], R2 ;  /* 0x00602002ff0075a7 */ /* 0x000f24000800111c */
[----:B---34-:R-:W-:Y:S05]  /*21f0*/  @!P0 BRA `(.L_x_63) ;  /* 0x0000000800048947 */ /* 0x018fea0003800000 */
.L_x_77:
[----:B------:R-:W-:Y:S02]  /*2200*/  UIADD3 UR9, UPT, UPT, UR9, 0x1, URZ ;  /* 0x0000000109097890 */ /* 0x000fe4000fffe0ff */
[----:B------:R-:W-:Y:S02]  /*2210*/  UIADD3 UR18, UPT, UPT, UR18, 0x20, URZ ;  /* 0x0000002012127890 */ /* 0x000fe4000fffe0ff */
[----:B------:R-:W-:-:S04]  /*2220*/  UISETP.NE.U32.AND UP0, UPT, UR9, 0x3, UPT ;  /* 0x000000030900788c */ /* 0x000fc8000bf05070 */
[----:B------:R-:W-:Y:S02]  /*2230*/  USEL UR5, URZ, 0x1, UP0 ;  /* 0x00000001ff057887 */ /* 0x000fe40008000000 */
[----:B------:R-:W-:Y:S02]  /*2240*/  USEL UR9, UR9, URZ, UP0 ;  /* 0x000000ff09097287 */ /* 0x000fe40008000000 */
[----:B--2---:R-:W-:Y:S02]  /*2250*/  UISETP.GE.AND UP0, UPT, UR18, UR29, UPT ;  /* 0x0000001d1200728c */ /* 0x004fe4000bf06270 */
[----:B------:R-:W-:-:S07]  /*2260*/  ULOP3.LUT UR4, UR4, UR5, URZ, 0x3c, !UPT ;  /* 0x0000000504047292 */ /* 0x000fce000f8e3cff */
[----:B------:R-:W-:Y:S05]  /*2270*/  BRA.U !UP0, `(.L_x_64) ;  /* 0xfffffff908f07547 */ /* 0x000fea000b83ffff */
.L_x_57:
[----:B---34-:R-:W-:Y:S01]  /*2280*/  BAR.SYNC.DEFER_BLOCKING 0x0 ;  /* 0x0000000000007b1d */ /* 0x018fe20000010000 */
[----:B------:R-:W-:-:S05]  /*2290*/  IMAD.SHL.U32 R2, R0, 0x40, RZ ;  /* 0x0000004000027824 */ /* 0x000fca00078e00ff */
[----:B------:R-:W-:Y:S04]  /*22a0*/  BSSY.RECONVERGENT B4, `(.L_x_65) ;  /* 0x0000004000047945 */ /* 0x000fe80003800200 */
[----:B------:R-:W-:Y:S05]  /*22b0*/  @P3 BRA `(.L_x_66) ;  /* 0x0000000000083947 */ /* 0x000fea0003800000 */
[----:B------:R-:W2:Y:S02]  /*22c0*/  SYNCS.CCTL.IV [UR8+0x6000] ;  /* 0x00600000ff0079b1 */ /* 0x000ea40008000008 */
[----:B--2---:R-:W2:Y:S02]  /*22d0*/  SYNCS.CCTL.IV [UR8+0x6020] ;  /* 0x00602000ff0079b1 */ /* 0x004ea40008000008 */
.L_x_66:
[----:B------:R-:W-:Y:S05]  /*22e0*/  BSYNC.RECONVERGENT B4 ;  /* 0x0000000000047941 */ /* 0x000fea0003800200 */
.L_x_65:
[----:B--2---:R-:W-:Y:S06]  /*22f0*/  BAR.SYNC.DEFER_BLOCKING 0x0 ;  /* 0x0000000000007b1d */ /* 0x004fec0000010000 */
[----:B------:R-:W-:Y:S04]  /*2300*/  BSSY.RECONVERGENT B4, `(.L_x_67) ;  /* 0x0000004000047945 */ /* 0x000fe80003800200 */
[----:B------:R-:W-:Y:S05]  /*2310*/  @P3 BRA `(.L_x_68) ;  /* 0x0000000000083947 */ /* 0x000fea0003800000 */
[----:B------:R-:W2:Y:S02]  /*2320*/  SYNCS.CCTL.IV [UR8+0x6008] ;  /* 0x00600800ff0079b1 */ /* 0x000ea40008000008 */
[----:B--2---:R-:W2:Y:S02]  /*2330*/  SYNCS.CCTL.IV [UR8+0x6028] ;  /* 0x00602800ff0079b1 */ /* 0x004ea40008000008 */
.L_x_68:
[----:B------:R-:W-:Y:S05]  /*2340*/  BSYNC.RECONVERGENT B4 ;  /* 0x0000000000047941 */ /* 0x000fea0003800200 */
.L_x_67:
[----:B--2---:R-:W-:Y:S06]  /*2350*/  BAR.SYNC.DEFER_BLOCKING 0x0 ;  /* 0x0000000000007b1d */ /* 0x004fec0000010000 */
[----:B------:R-:W-:Y:S04]  /*2360*/  BSSY.RECONVERGENT B4, `(.L_x_69) ;  /* 0x0000004000047945 */ /* 0x000fe80003800200 */
[----:B------:R-:W-:Y:S05]  /*2370*/  @P3 BRA `(.L_x_70) ;  /* 0x0000000000083947 */ /* 0x000fea0003800000 */
[----:B------:R-:W2:Y:S02]  /*2380*/  SYNCS.CCTL.IV [UR8+0x6010] ;  /* 0x00601000ff0079b1 */ /* 0x000ea40008000008 */
[----:B--2---:R-:W2:Y:S02]  /*2390*/  SYNCS.CCTL.IV [UR8+0x6030] ;  /* 0x00603000ff0079b1 */ /* 0x004ea40008000008 */
.L_x_70:
[----:B------:R-:W-:Y:S05]  /*23a0*/  BSYNC.RECONVERGENT B4 ;  /* 0x0000000000047941 */ /* 0x000fea0003800200 */
.L_x_69:
[----:B------:R-:W-:Y:S01]  /*23b0*/  USHF.L.U32 UR22, UR22, 0x15, URZ ;  /* 0x0000001516167899 */ /* 0x000fe200080006ff */
[----:B-----5:R-:W-:Y:S01]  /*23c0*/  IMAD.SHL.U32 R3, R0, 0x10, RZ ;  /* 0x0000001000037824 */ /* 0x020fe200078e00ff */
[----:B------:R-:W-:Y:S01]  /*23d0*/  LOP3.LUT R2, R2, 0x1800, RZ, 0xc0, !PT ;  /* 0x0000180002027812 */ /* 0x000fe200078ec0ff */
[C---:B------:R-:W-:Y:S01]  /*23e0*/  IMAD.SHL.U32 R4, R0.reuse, 0x4, RZ ;  /* 0x0000000400047824 */ /* 0x040fe200078e00ff */
[----:B------:R-:W-:Y:S01]  /*23f0*/  ULOP3.LUT UR22, UR22, 0x600000, URZ, 0xc0, !UPT ;  /* 0x0060000016167892 */ /* 0x000fe2000f8ec0ff */
[----:B------:R-:W-:Y:S01]  /*2400*/  IMAD.SHL.U32 R0, R0, 0x80, RZ ;  /* 0x0000008000007824 */ /* 0x000fe200078e00ff */
[----:B------:R-:W-:Y:S02]  /*2410*/  LOP3.LUT R3, R2, 0x70, R3, 0xf8, !PT ;  /* 0x0000007002037812 */ /* 0x000fe400078ef803 */
[----:B------:R-:W-:Y:S01]  /*2420*/  ELECT P0, URZ, PT ;  /* 0x0000000000ff782f */ /* 0x000fe20003800000 */
[----:B------:R-:W-:Y:S01]  /*2430*/  UIADD3 UR22, UPT, UPT, UR23, UR22, URZ ;  /* 0x0000001617167290 */ /* 0x000fe2000fffe0ff */
[----:B------:R-:W-:Y:S01]  /*2440*/  LOP3.LUT R3, R3, 0x40, R4, 0x78, !PT ;  /* 0x0000004003037812 */ /* 0x000fe200078e7804 */
[----:B------:R-:W-:Y:S01]  /*2450*/  UMOV UR9, UR14 ;  /* 0x0000000e00097c82 */ /* 0x000fe20008000000 */
[----:B------:R-:W-:Y:S01]  /*2460*/  ISETP.LT.U32.AND P0, PT, R36, 0x20, P0 ;  /* 0x000000202400780c */ /* 0x000fe20000701070 */
[----:B------:R-:W-:Y:S01]  /*2470*/  UMOV UR10, UR19 ;  /* 0x00000013000a7c82 */ /* 0x000fe20008000000 */
[----:B------:R-:W-:-:S04]  /*2480*/  LOP3.LUT R0, R3, 0x780, R0, 0xf8, !PT ;  /* 0x0000078003007812 */ /* 0x000fc800078ef800 */
[----:B------:R-:W-:Y:S01]  /*2490*/  LDTM.16dp32bit_t0_t15.x32 R4, tmem[UR22] ;  /* 0x00000016000479ee */ /* 0x000fe20008a80000 */
[----:B------:R-:W3:Y:S01]  /*24a0*/  LDTM.16dp32bit_t16_t31.x32 R4, tmem[UR22+0x20] ;  /* 0x00002016000479ee */ /* 0x000ee20008aa0000 */
[C---:B------:R-:W-:Y:S01]  /*24b0*/  LOP3.LUT R2, R0.reuse, 0x10, RZ, 0x3c, !PT ;  /* 0x0000001000027812 */ /* 0x040fe200078e3cff */
[----:B------:R-:W-:Y:S01]  /*24c0*/  NOP ;  /* 0x0000000000007918 */ /* 0x000fe20000000000 */
[----:B------:R-:W-:-:S03]  /*24d0*/  LOP3.LUT R3, R0, 0x20, RZ, 0x3c, !PT ;  /* 0x0000002000037812 */ /* 0x000fc600078e3cff */
[----:B---3--:R-:W-:Y:S01]  /*24e0*/  VOTEU.ANY UP1, P0 ;  /* 0x0000000000ff7886 */ /* 0x008fe20000020100 */
[----:B------:R-:W-:Y:S01]  /*24f0*/  VOTEU.ANY UP0, P0 ;  /* 0x0000000000ff7886 */ /* 0x000fe20000000100 */
[----:B------:R-:W-:Y:S02]  /*2500*/  F2FP.BF16.F32.PACK_AB R4, R5, R4 ;  /* 0x000000040504723e */ /* 0x000fe400000010ff */
[----:B------:R-:W-:Y:S02]  /*2510*/  F2FP.BF16.F32.PACK_AB R5, R7, R6 ;  /* 0x000000060705723e */ /* 0x000fe400000010ff */
[----:B------:R-:W-:Y:S02]  /*2520*/  F2FP.BF16.F32.PACK_AB R12, R13, R12 ;  /* 0x0000000c0d0c723e */ /* 0x000fe400000010ff */
[----:B------:R-:W-:Y:S02]  /*2530*/  F2FP.BF16.F32.PACK_AB R6, R9, R8 ;  /* 0x000000080906723e */ /* 0x000fe400000010ff */
[----:B------:R-:W-:-:S02]  /*2540*/  F2FP.BF16.F32.PACK_AB R7, R11, R10 ;  /* 0x0000000a0b07723e */ /* 0x000fc400000010ff */
[----:B------:R-:W-:Y:S02]  /*2550*/  F2FP.BF16.F32.PACK_AB R13, R15, R14 ;  /* 0x0000000e0f0d723e */ /* 0x000fe400000010ff */
[----:B------:R-:W-:Y:S01]  /*2560*/  F2FP.BF16.F32.PACK_AB R20, R21, R20 ;  /* 0x000000141514723e */ /* 0x000fe200000010ff */
[----:B--2---:R2:W-:Y:S01]  /*2570*/  STS.128 [R0+UR8], R4 ;  /* 0x0000000400007988 */ /* 0x0045e20008000c08 */
[----:B------:R-:W-:Y:S02]  /*2580*/  F2FP.BF16.F32.PACK_AB R14, R17, R16 ;  /* 0x00000010110e723e */ /* 0x000fe400000010ff */
[----:B------:R-:W-:Y:S02]  /*2590*/  F2FP.BF16.F32.PACK_AB R15, R19, R18 ;  /* 0x00000012130f723e */ /* 0x000fe400000010ff */
[----:B------:R-:W-:Y:S02]  /*25a0*/  F2FP.BF16.F32.PACK_AB R21, R23, R22 ;  /* 0x000000161715723e */ /* 0x000fe400000010ff */
[----:B------:R-:W-:Y:S01]  /*25b0*/  F2FP.BF16.F32.PACK_AB R28, R29, R28 ;  /* 0x0000001c1d1c723e */ /* 0x000fe200000010ff */
[----:B------:R2:W-:Y:S01]  /*25c0*/  STS.128 [R2+UR8], R12 ;  /* 0x0000000c02007988 */ /* 0x0005e20008000c08 */
[----:B------:R-:W-:-:S02]  /*25d0*/  F2FP.BF16.F32.PACK_AB R22, R25, R24 ;  /* 0x000000181916723e */ /* 0x000fc400000010ff */
[----:B------:R-:W-:Y:S02]  /*25e0*/  F2FP.BF16.F32.PACK_AB R23, R27, R26 ;  /* 0x0000001a1b17723e */ /* 0x000fe400000010ff */
[----:B------:R-:W-:Y:S02]  /*25f0*/  F2FP.BF16.F32.PACK_AB R29, R31, R30 ;  /* 0x0000001e1f1d723e */ /* 0x000fe400000010ff */
[----:B------:R-:W-:Y:S01]  /*2600*/  F2FP.BF16.F32.PACK_AB R30, R33, R32 ;  /* 0x00000020211e723e */ /* 0x000fe200000010ff */
[----:B------:R2:W-:Y:S01]  /*2610*/  STS.128 [R3+UR8], R20 ;  /* 0x0000001403007988 */ /* 0x0005e20008000c08 */
[----:B------:R-:W-:Y:S02]  /*2620*/  F2FP.BF16.F32.PACK_AB R31, R35, R34 ;  /* 0x00000022231f723e */ /* 0x000fe400000010ff */
[----:B------:R-:W-:-:S05]  /*2630*/  LOP3.LUT R8, R0, 0x30, RZ, 0x3c, !PT ;  /* 0x0000003000087812 */ /* 0x000fca00078e3cff */
[----:B------:R2:W-:Y:S01]  /*2640*/  STS.128 [R8+UR8], R28 ;  /* 0x0000001c08007988 */ /* 0x0005e20008000c08 */
[----:B------:R3:W-:Y:S06]  /*2650*/  MEMBAR.ALL.CTA ;  /* 0x0000000000007992 */ /* 0x0007ec0000008000 */
[----:B---3--:R-:W3:Y:S02]  /*2660*/  FENCE.VIEW.ASYNC.S ;  /* 0x00000000000073c6 */ /* 0x008ee40000000000 */
[----:B---3--:R-:W-:Y:S06]  /*2670*/  BAR.SYNC.DEFER_BLOCKING 0x0 ;  /* 0x0000000000007b1d */ /* 0x008fec0000010000 */
[----:B------:R2:W-:Y:S01]  /*2680*/  @UP1 UTMASTG.2D [UR8], [UR20] ;  /* 0x00000008140013b5 */ /* 0x0005e20008008000 */
[----:B------:R0:W-:Y:S01]  /*2690*/  UTMACMDFLUSH ;  /* 0x00000000000079b7 */ /* 0x0001e20000000000 */
[----:B------:R-:W-:-:S04]  /*26a0*/  DEPBAR.LE SB0, 0x0 ;  /* 0x000080000000791a */ /* 0x000fc80000000000 */
[----:B------:R-:W-:Y:S08]  /*26b0*/  BAR.SYNC.DEFER_BLOCKING 0x0 ;  /* 0x0000000000007b1d */ /* 0x000ff00000010000 */
[----:B------:R-:W-:Y:S06]  /*26c0*/  BAR.SYNC.DEFER_BLOCKING 0x0 ;  /* 0x0000000000007b1d */ /* 0x000fec0000010000 */
[----:B--2---:R-:W-:Y:S05]  /*26d0*/  @P2 BRA `(.L_x_71) ;  /* 0x0000000000a02947 */ /* 0x004fea0003800000 */
[----:B------:R-:W2:Y:S01]  /*26e0*/  S2UR UR5, SR_CgaCtaId ;  /* 0x00000000000579c3 */ /* 0x000ea20000008800 */
[----:B------:R-:W-:Y:S01]  /*26f0*/  NOP ;  /* 0x0000000000007918 */ /* 0x000fe20000000000 */
[----:B------:R-:W-:Y:S01]  /*2700*/  UMOV UR4, 0x50 ;  /* 0x0000005000047882 */ /* 0x000fe20000000000 */
[----:B------:R-:W-:Y:S02]  /*2710*/  IMAD.U32 R0, RZ, RZ, UR23 ;  /* 0x00000017ff007e24 */ /* 0x000fe4000f8e00ff */
[----:B------:R-:W-:Y:S02]  /*2720*/  IMAD.MOV.U32 R3, RZ, RZ, 0x3 ;  /* 0x00000003ff037424 */ /* 0x000fe400078e00ff */
[----:B------:R-:W-:Y:S01]  /*2730*/  IMAD.MOV.U32 R7, RZ, RZ, 0x1 ;  /* 0x00000001ff077424 */ /* 0x000fe200078e00ff */
[----:B------:R-:W-:-:S04]  /*2740*/  LOP3.LUT R0, R0, 0xffff, RZ, 0xc0, !PT ;  /* 0x0000ffff00007812 */ /* 0x000fc800078ec0ff */
[----:B------:R-:W-:-:S05]  /*2750*/  SHF.R.U32.HI R0, RZ, 0x5, R0 ;  /* 0x00000005ff007819 */ /* 0x000fca0000011600 */
[----:B------:R-:W-:Y:S01]  /*2760*/  VIADD R2, R0, 0x10 ;  /* 0x0000001000027836 */ /* 0x000fe20000000000 */
[----:B------:R-:W-:Y:S01]  /*2770*/  SHF.L.U32 R0, R3, R0, RZ ;  /* 0x0000000003007219 */ /* 0x000fe200000006ff */
[----:B--2---:R-:W-:-:S03]  /*2780*/  ULEA UR6, UR5, UR4, 0x18 ;  /* 0x0000000405067291 */ /* 0x004fc6000f8ec0ff */
[----:B------:R-:W-:-:S04]  /*2790*/  SHF.L.U32 R3, R7, R2, RZ ;  /* 0x0000000207037219 */ /* 0x000fc800000006ff */
[----:B------:R-:W-:Y:S02]  /*27a0*/  LOP3.LUT R0, R3, R0, RZ, 0xfc, !PT ;  /* 0x0000000003007212 */ /* 0x000fe400078efcff */
[----:B------:R-:W2:Y:S02]  /*27b0*/  LDS R5, [UR6] ;  /* 0x00000006ff057984 */ /* 0x000ea40008000800 */
[C---:B------:R-:W-:Y:S02]  /*27c0*/  LOP3.LUT R2, R0.reuse, 0xffff, RZ, 0xc0, !PT ;  /* 0x0000ffff00027812 */ /* 0x040fe400078ec0ff */
[----:B--2---:R-:W-:-:S04]  /*27d0*/  LOP3.LUT R3, R0, 0xffff, R5, 0x80, !PT ;  /* 0x0000ffff00037812 */ /* 0x004fc800078e8005 */
[----:B------:R-:W-:-:S13]  /*27e0*/  ISETP.NE.AND P0, PT, R3, R2, PT ;  /* 0x000000020300720c */ /* 0x000fda0003f05270 */
[----:B------:R-:W-:Y:S05]  /*27f0*/  @P0 BRA `(.L_x_72) ;  /* 0x0000000000500947 */ /* 0x000fea0003800000 */
[----:B------:R-:W-:Y:S02]  /*2800*/  SHF.R.U32.HI R5, RZ, 0x10, R5 ;  /* 0x00000010ff057819 */ /* 0x000fe40000011605 */
[----:B------:R-:W-:-:S04]  /*2810*/  SHF.R.U32.HI R2, RZ, 0x10, R0 ;  /* 0x00000010ff027819 */ /* 0x000fc80000011600 */
[----:B------:R-:W-:-:S04]  /*2820*/  LOP3.LUT R5, R5, R2, RZ, 0xc0, !PT ;  /* 0x0000000205057212 */ /* 0x000fc800078ec0ff */
[----:B------:R-:W-:-:S13]  /*2830*/  ISETP.NE.AND P0, PT, R5, R2, PT ;  /* 0x000000020500720c */ /* 0x000fda0003f05270 */
[----:B------:R-:W-:Y:S05]  /*2840*/  @P0 BRA `(.L_x_73) ;  /* 0x0000000000300947 */ /* 0x000fea0003800000 */
[----:B------:R-:W-:Y:S01]  /*2850*/  R2UR UR4, R0 ;  /* 0x00000000000472ca */ /* 0x000fe200000e0000 */
[----:B------:R-:W-:Y:S01]  /*2860*/  VOTEU.ANY UR5, UPT, PT ;  /* 0x0000000000057886 */ /* 0x000fe200038e0100 */
[----:B------:R-:W2:Y:S01]  /*2870*/  S2R R0, SR_LANEID ;  /* 0x0000000000007919 */ /* 0x000ea20000000000 */
[----:B------:R-:W-:-:S10]  /*2880*/  UFLO.U32 UR5, UR5 ;  /* 0x00000005000572bd */ /* 0x000fd400080e0000 */
[----:B------:R-:W-:-:S06]  /*2890*/  ULOP3.LUT UR4, URZ, UR4, URZ, 0x33, !UPT ;  /* 0x00000004ff047292 */ /* 0x000fcc000f8e33ff */
[----:B------:R-:W-:-:S04]  /*28a0*/  IMAD.U32 R2, RZ, RZ, UR4 ;  /* 0x00000004ff027e24 */ /* 0x000fc8000f8e00ff */
[----:B------:R-:W3:Y:S02]  /*28b0*/  REDUX UR7, R2 ;  /* 0x00000000020773c4 */ /* 0x000ee40000000000 */
[----:B------:R4:W-:Y:S01]  /*28c0*/  UTCATOMSWS.AND URZ, UR4 ;  /* 0x0000000400ff79e3 */ /* 0x0009e20008000000 */
[----:B--2---:R-:W-:Y:S01]  /*28d0*/  ISETP.EQ.U32.AND P0, PT, R0, UR5, PT ;  /* 0x0000000500007c0c */ /* 0x004fe2000bf02070 */
[----:B---3--:R-:W-:-:S12]  /*28e0*/  IMAD.U32 R0, RZ, RZ, UR7 ;  /* 0x00000007ff007e24 */ /* 0x008fd8000f8e00ff */
[----:B------:R4:W-:Y:S01]  /*28f0*/  @P0 ATOMS.AND RZ, [UR6], R0 ;  /* 0x00000000ffff098c */ /* 0x0009e2000a800006 */
[----:B------:R-:W-:Y:S05]  /*2900*/  BRA `(.L_x_71) ;  /* 0x0000000000147947 */ /* 0x000fea0003800000 */
.L_x_73:
[----:B------:R-:W-:-:S07]  /*2910*/  MOV R2, 0x2930 ;  /* 0x0000293000027802 */ /* 0x000fce0000000f00 */
[----:B-1----:R-:W-:Y:S05]  /*2920*/  CALL.REL.NOINC `($__internal_0_$__cuda_sm10x_tcgen05_guardrail_trap_col_being_dealloced_not_returned_by_alloc) ;  /* 0x0000000000447944 */ /* 0x002fea0003c00000 */
[----:B------:R-:W-:Y:S05]  /*2930*/  BRA `(.L_x_71) ;  /* 0x0000000000087947 */ /* 0x000fea0003800000 */
.L_x_72:
[----:B------:R-:W-:-:S07]  /*2940*/  MOV R2, 0x2960 ;  /* 0x0000296000027802 */ /* 0x000fce0000000f00 */
[----:B-1----:R-:W-:Y:S05]  /*2950*/  CALL.REL.NOINC `($__internal_2_$__cuda_sm10x_tcgen05_guardrail_trap_unallocated_columns_being_dealloced) ;  /* 0x0000000000507944 */ /* 0x002fea0003c00000 */
.L_x_71:
[----:B------:R-:W-:Y:S01]  /*2960*/  NOP ;  /* 0x0000000000007918 */ /* 0x000fe20000000000 */
[----:B----4-:R-:W-:Y:S05]  /*2970*/  EXIT ;  /* 0x000000000000794d */ /* 0x010fea0003800000 */
.L_x_58:
[----:B------:R-:W2:Y:S02]  /*2980*/  SYNCS.PHASECHK.TRANS64.TRYWAIT P0, [UR8+0x6000], RZ ;  /* 0x006000ffff0075a7 */ /* 0x000ea40008001108 */
[----:B--2---:R-:W-:Y:S05]  /*2990*/  @!P0 BRA `(.L_x_58) ;  /* 0xfffffffc00f88947 */ /* 0x004fea000383ffff */
[----:B------:R-:W-:Y:S05]  /*29a0*/  BRA `(.L_x_74) ;  /* 0xfffffff000887947 */ /* 0x000fea000383ffff */
.L_x_60:
[----:B------:R-:W2:Y:S02]  /*29b0*/  SYNCS.PHASECHK.TRANS64.TRYWAIT P1, [UR8+0x6020], RZ ;  /* 0x006020ffff0075a7 */ /* 0x000ea40008021108 */
[----:B--2---:R-:W-:Y:S05]  /*29c0*/  @!P1 BRA `(.L_x_60) ;  /* 0xfffffffc00f89947 */ /* 0x004fea000383ffff */
[----:B------:R-:W-:Y:S05]  /*29d0*/  BRA `(.L_x_75) ;  /* 0xfffffff400047947 */ /* 0x000fea000383ffff */
.L_x_61:
[----:B------:R-:W3:Y:S02]  /*29e0*/  SYNCS.PHASECHK.TRANS64.TRYWAIT P0, [UR28+0x6000], R2 ;  /* 0x00600002ff0075a7 */ /* 0x000ee4000800111c */
[----:B---3--:R-:W-:Y:S05]  /*29f0*/  @!P0 BRA `(.L_x_61) ;  /* 0xfffffffc00f88947 */ /* 0x008fea000383ffff */
[----:B------:R-:W-:Y:S05]  /*2a00*/  BRA `(.L_x_76) ;  /* 0xfffffff400807947 */ /* 0x000fea000383ffff */
.L_x_63:
[----:B------:R-:W3:Y:S02]  /*2a10*/  SYNCS.PHASECHK.TRANS64.TRYWAIT P0, [UR28+0x6020], R2 ;  /* 0x00602002ff0075a7 */ /* 0x000ee4000800111c */
[----:B---3--:R-:W-:Y:S05]  /*2a20*/  @!P0 BRA `(.L_x_63) ;  /* 0xfffffffc00f88947 */ /* 0x008fea000383ffff */
[----:B------:R-:W-:Y:S05]  /*2a30*/  BRA `(.L_x_77) ;  /* 0xfffffff400f07947 */ /* 0x000fea000383ffff */
        .weak           $__internal_0_$__cuda_sm10x_tcgen05_guardrail_trap_col_being_dealloced_not_returned_by_alloc
        .type           $__internal_0_$__cuda_sm10x_tcgen05_guardrail_trap_col_being_dealloced_not_returned_by_alloc,@function
        .size           $__internal_0_$__cuda_sm10x_tcgen05_guardrail_trap_col_being_dealloced_not_returned_by_alloc,($__internal_1_$__cuda_sm10x_tcgen05_guardrail_trap_phase_invalid_during_alloc - $__internal_0_$__cuda_sm10x_tcgen05_guardrail_trap_col_being_dealloced_not_returned_by_alloc)
$__internal_0_$__cuda_sm10x_tcgen05_guardrail_trap_col_being_dealloced_not_returned_by_alloc:
[----:B------:R-:W-:Y:S05]  /*2a40*/  BPT.TRAP 0x1 ;  /* 0x000000040000795c */ /* 0x000fea0000300000 */
[----:B------:R-:W-:-:S04]  /*2a50*/  IMAD.MOV.U32 R3, RZ, RZ, 0x0 ;  /* 0x00000000ff037424 */ /* 0x000fc800078e00ff */
[----:B------:R-:W-:Y:S05]  /*2a60*/  RET.REL.NODEC R2 `(gluon_tcgen05) ;  /* 0xffffffd402647950 */ /* 0x000fea0003c3ffff */
        .weak           $__internal_1_$__cuda_sm10x_tcgen05_guardrail_trap_phase_invalid_during_alloc
        .type           $__internal_1_$__cuda_sm10x_tcgen05_guardrail_trap_phase_invalid_during_alloc,@function
        .size           $__internal_1_$__cuda_sm10x_tcgen05_guardrail_trap_phase_invalid_during_alloc,($__internal_2_$__cuda_sm10x_tcgen05_guardrail_trap_unallocated_columns_being_dealloced - $__internal_1_$__cuda_sm10x_tcgen05_guardrail_trap_phase_invalid_during_alloc)
$__internal_1_$__cuda_sm10x_tcgen05_guardrail_trap_phase_invalid_during_alloc:
[----:B------:R-:W-:Y:S05]  /*2a70*/  BPT.TRAP 0x1 ;  /* 0x000000040000795c */ /* 0x000fea0000300000 */
[----:B------:R-:W-:-:S04]  /*2a80*/  IMAD.MOV.U32 R3, RZ, RZ, 0x0 ;  /* 0x00000000ff037424 */ /* 0x000fc800078e00ff */
[----:B------:R-:W-:Y:S05]  /*2a90*/  RET.REL.NODEC R2 `(gluon_tcgen05) ;  /* 0xffffffd402587950 */ /* 0x000fea0003c3ffff */
        .weak           $__internal_2_$__cuda_sm10x_tcgen05_guardrail_trap_unallocated_columns_being_dealloced
        .type           $__internal_2_$__cuda_sm10x_tcgen05_guardrail_trap_unallocated_columns_being_dealloced,@function
        .size           $__internal_2_$__cuda_sm10x_tcgen05_guardrail_trap_unallocated_columns_being_dealloced,(.L_x_81 - $__internal_2_$__cuda_sm10x_tcgen05_guardrail_trap_unallocated_columns_being_dealloced)
$__internal_2_$__cuda_sm10x_tcgen05_guardrail_trap_unallocated_columns_being_dealloced:
[----:B------:R-:W-:Y:S05]  /*2aa0*/  BPT.TRAP 0x1 ;  /* 0x000000040000795c */ /* 0x000fea0000300000 */
[----:B------:R-:W-:-:S04]  /*2ab0*/  IMAD.MOV.U32 R3, RZ, RZ, 0x0 ;  /* 0x00000000ff037424 */ /* 0x000fc800078e00ff */
[----:B------:R-:W-:Y:S05]  /*2ac0*/  RET.REL.NODEC R2 `(gluon_tcgen05) ;  /* 0xffffffd4024c7950 */ /* 0x000fea0003c3ffff */
.L_x_78:
[----:B------:R-:W-:-:S00]  /*2ad0*/  BRA `(.L_x_78) ;  /* 0xfffffffc00fc7947 */ /* 0x000fc0000383ffff */
[----:B------:R-:W-:-:S00]  /*2ae0*/  NOP ;  /* 0x0000000000007918 */ /* 0x000fc00000000000 */
        /* <DEDUP_REMOVED lines=9> */
.L_x_81:


//--------------------- .nv.shared.gluon_tcgen05  --------------------------
	.section	.nv.shared.gluon_tcgen05,"aw",@nobits
	.sectionflags	@""
	.align	16
	.zero		1024


//--------------------- .nv.shared.reserved.0     --------------------------
	.section	.nv.shared.reserved.0,"aw",@nobits
	.align	8
	.weak		__nv_reservedSMEM_offset_0_alias
	.size		__nv_reservedSMEM_offset_0_alias, 0, 64
	.other		__nv_reservedSMEM_offset_0_alias,@"STO_CUDA_RESERVED_SHARED STV_DEFAULT"
__nv_reservedSMEM_offset_0_alias:
	.zero		0
.nv.shared.reserved.0:
	.zero		64
	.weak		__nv_reservedSMEM_allocation_phase
	.type		__nv_reservedSMEM_allocation_phase,@object
	.size		__nv_reservedSMEM_allocation_phase,(.L_0 - __nv_reservedSMEM_allocation_phase)
__nv_reservedSMEM_allocation_phase:
	.zero		1
.L_0:
	.zero		7
	.weak		__nv_reservedSMEM_devtool_atexit_pc
	.type		__nv_reservedSMEM_devtool_atexit_pc,@object
	.size		__nv_reservedSMEM_devtool_atexit_pc,(__nv_reservedSMEM_allocation_mask - __nv_reservedSMEM_devtool_atexit_pc)
__nv_reservedSMEM_devtool_atexit_pc:
	.zero		8
	.weak		__nv_reservedSMEM_allocation_mask
	.type		__nv_reservedSMEM_allocation_mask,@object
	.size		__nv_reservedSMEM_allocation_mask,(.L_2 - __nv_reservedSMEM_allocation_mask)
__nv_reservedSMEM_allocation_mask:
	.zero		4
.L_2:


//--------------------- .nv.constant0.gluon_tcgen05 --------------------------
	.section	.nv.constant0.gluon_tcgen05,"a",@progbits
	.sectionflags	@""
	.align	4
.nv.constant0.gluon_tcgen05:
	.zero		976


//--------------------- SYMBOLS --------------------------

	.type		.nv.reservedSmem.offset0,@object
	.size		.nv.reservedSmem.offset0,0x4
	.type		.nv.reservedSmem.cap,@object
	.size		.nv.reservedSmem.cap,0x4
